// auto-generated by cutlass_sweep.gemm — config: {"arch": "sm_90", "cluster_m": 1, "cluster_n": 1, "dtype": "bf16", "stages": 3, "tile_k": 128, "tile_m": 64, "tile_n": 64}
#include "cutlass/cutlass.h"
#include "cutlass/gemm/collective/collective_builder.hpp"
#include "cutlass/gemm/device/gemm_universal_adapter.h"
#include "cutlass/gemm/kernel/gemm_universal.hpp"
#include "cutlass/epilogue/collective/collective_builder.hpp"

using ElemA = cutlass::bfloat16_t;
using ElemB = cutlass::bfloat16_t;
using ElemCD = cutlass::bfloat16_t;
using Acc  = float;
using TileShape    = cute::Shape<cute::_64, cute::_64, cute::_128>;
using ClusterShape = cute::Shape<cute::_1, cute::_1, cute::_1>;

using CollectiveEpilogue = typename cutlass::epilogue::collective::CollectiveBuilder<
    cutlass::arch::Sm90, cutlass::arch::OpClassTensorOp,
    TileShape, ClusterShape,
    cutlass::epilogue::collective::EpilogueTileAuto,
    Acc, Acc,
    ElemCD, cutlass::layout::RowMajor, 128 / cutlass::sizeof_bits<ElemCD>::value,
    ElemCD, cutlass::layout::RowMajor, 128 / cutlass::sizeof_bits<ElemCD>::value,
    cutlass::epilogue::collective::EpilogueScheduleAuto
  >::CollectiveOp;

using CollectiveMainloop = typename cutlass::gemm::collective::CollectiveBuilder<
    cutlass::arch::Sm90, cutlass::arch::OpClassTensorOp,
    ElemA, cutlass::layout::RowMajor, 128 / cutlass::sizeof_bits<ElemA>::value,
    ElemB, cutlass::layout::ColumnMajor, 128 / cutlass::sizeof_bits<ElemB>::value,
    Acc,
    TileShape, ClusterShape,
    cutlass::gemm::collective::StageCount<3>,
    cutlass::gemm::collective::KernelScheduleAuto
  >::CollectiveOp;

using GemmKernel = cutlass::gemm::kernel::GemmUniversal<
    cute::Shape<int,int,int,int>,
    CollectiveMainloop,
    CollectiveEpilogue
>;
using Gemm = cutlass::gemm::device::GemmUniversalAdapter<GemmKernel>;

// Force the device kernel symbol into the cubin without needing a host main.
auto* _anchor = &cutlass::device_kernel<GemmKernel>;


// ===== COMPILED SASS (sm_90a) =====

	.target	sm_90a

	.elftype	@"ET_EXEC"


//--------------------- .note.nv.tkinfo           --------------------------
	.section	.note.nv.tkinfo,"",@"SHT_NOTE"
	.sectionflags	@"SHF_NOTE_NV_TKINFO"
	.tkinfo
        /*0018*/ 	.word	0x00000002
        /*0030*/ 	.string	""
        /*0030*/ 	.string	"ptxas"
        /*0030*/ 	.string	"Cuda compilation tools, release 13.0, V13.0.88"
        /*0030*/ 	.string	"Build cuda_13.0.r13.0/compiler.36424714_0"
        /*0030*/ 	.string	"-arch sm_90a -m 64 "



//--------------------- .note.nv.cuinfo           --------------------------
	.section	.note.nv.cuinfo,"",@"SHT_NOTE"
	.sectionflags	@"SHF_NOTE_NV_CUINFO"
        /*0018*/ 	.short	0x0002
        /*001a*/ 	.short	0x005a
        /*001c*/ 	.short	0x0082
	.zero		2


//--------------------- .nv.info                  --------------------------
	.section	.nv.info,"",@"SHT_CUDA_INFO"
	.align	4


	//----- nvinfo : EIATTR_REGCOUNT
	.align		4
        /*0000*/ 	.byte	0x04, 0x2f
        /*0002*/ 	.short	(.L_15 - .L_14)
	.align		4
.L_14:
        /*0004*/ 	.word	index@(_ZN7cutlass13device_kernelINS_4gemm6kernel13GemmUniversalIN4cute5tupleIJiiiiEEENS1_10collective13CollectiveMmaINS1_34MainloopSm90TmaGmmaWarpSpecializedILi3ENS5_IJNS4_1CILi1EEESB_SB_EEENS1_32KernelTmaWarpSpecializedPingpongEEENS5_IJNSA_ILi64EEESF_NSA_ILi128EEEEEENS_10bfloat16_tENS5_IJlSB_lEEESI_SJ_NS4_8TiledMMAINS4_8MMA_AtomIJNS4_4SM904GMMA27MMA_64x64x16_F32BF16BF16_SSILNSN_5MajorE0ELSP_0ELNSN_7ScaleInE1ELSQ_1EEEEEENS4_6LayoutISC_NS5_IJNSA_ILi0EEESU_SU_EEEEENS5_IJNS4_10UnderscoreESX_SX_EEEEENS4_13SM90_TMA_LOADENS4_14ComposedLayoutINS4_7SwizzleILi3ELi4ELi3EEENS4_18smem_ptr_flag_bitsILi16EEENST_INS5_IJNSA_ILi8EEESF_EEENS5_IJSF_SB_EEEEEEEvNS4_8identityES10_S1A_vS1B_EENS_8epilogue10collective6detail29Sm90TmaWarpSpecializedAdapterINS1E_15DefaultEpilogueISI_SJ_SJ_NS1D_6thread17LinearCombinationISI_Li1EffLNS1I_9ScaleType4KindE0ELNS_15FloatRoundStyleE2ESI_EENS1_15EpilogueDefaultEEEEEvvEEEEvNT_6ParamsE)
        /*0008*/ 	.word	0x000000a8


	//----- nvinfo : EIATTR_FRAME_SIZE
	.align		4
.L_15:
        /*000c*/ 	.byte	0x04, 0x11
        /*000e*/ 	.short	(.L_17 - .L_16)
	.align		4
.L_16:
        /*0010*/ 	.word	index@(_ZN7cutlass13device_kernelINS_4gemm6kernel13GemmUniversalIN4cute5tupleIJiiiiEEENS1_10collective13CollectiveMmaINS1_34MainloopSm90TmaGmmaWarpSpecializedILi3ENS5_IJNS4_1CILi1EEESB_SB_EEENS1_32KernelTmaWarpSpecializedPingpongEEENS5_IJNSA_ILi64EEESF_NSA_ILi128EEEEEENS_10bfloat16_tENS5_IJlSB_lEEESI_SJ_NS4_8TiledMMAINS4_8MMA_AtomIJNS4_4SM904GMMA27MMA_64x64x16_F32BF16BF16_SSILNSN_5MajorE0ELSP_0ELNSN_7ScaleInE1ELSQ_1EEEEEENS4_6LayoutISC_NS5_IJNSA_ILi0EEESU_SU_EEEEENS5_IJNS4_10UnderscoreESX_SX_EEEEENS4_13SM90_TMA_LOADENS4_14ComposedLayoutINS4_7SwizzleILi3ELi4ELi3EEENS4_18smem_ptr_flag_bitsILi16EEENST_INS5_IJNSA_ILi8EEESF_EEENS5_IJSF_SB_EEEEEEEvNS4_8identityES10_S1A_vS1B_EENS_8epilogue10collective6detail29Sm90TmaWarpSpecializedAdapterINS1E_15DefaultEpilogueISI_SJ_SJ_NS1D_6thread17LinearCombinationISI_Li1EffLNS1I_9ScaleType4KindE0ELNS_15FloatRoundStyleE2ESI_EENS1_15EpilogueDefaultEEEEEvvEEEEvNT_6ParamsE)
        /*0014*/ 	.word	0x00000008


	//----- nvinfo : EIATTR_MIN_STACK_SIZE
	.align		4
.L_17:
        /*0018*/ 	.byte	0x04, 0x12
        /*001a*/ 	.short	(.L_19 - .L_18)
	.align		4
.L_18:
        /*001c*/ 	.word	index@(_ZN7cutlass13device_kernelINS_4gemm6kernel13GemmUniversalIN4cute5tupleIJiiiiEEENS1_10collective13CollectiveMmaINS1_34MainloopSm90TmaGmmaWarpSpecializedILi3ENS5_IJNS4_1CILi1EEESB_SB_EEENS1_32KernelTmaWarpSpecializedPingpongEEENS5_IJNSA_ILi64EEESF_NSA_ILi128EEEEEENS_10bfloat16_tENS5_IJlSB_lEEESI_SJ_NS4_8TiledMMAINS4_8MMA_AtomIJNS4_4SM904GMMA27MMA_64x64x16_F32BF16BF16_SSILNSN_5MajorE0ELSP_0ELNSN_7ScaleInE1ELSQ_1EEEEEENS4_6LayoutISC_NS5_IJNSA_ILi0EEESU_SU_EEEEENS5_IJNS4_10UnderscoreESX_SX_EEEEENS4_13SM90_TMA_LOADENS4_14ComposedLayoutINS4_7SwizzleILi3ELi4ELi3EEENS4_18smem_ptr_flag_bitsILi16EEENST_INS5_IJNSA_ILi8EEESF_EEENS5_IJSF_SB_EEEEEEEvNS4_8identityES10_S1A_vS1B_EENS_8epilogue10collective6detail29Sm90TmaWarpSpecializedAdapterINS1E_15DefaultEpilogueISI_SJ_SJ_NS1D_6thread17LinearCombinationISI_Li1EffLNS1I_9ScaleType4KindE0ELNS_15FloatRoundStyleE2ESI_EENS1_15EpilogueDefaultEEEEEvvEEEEvNT_6ParamsE)
        /*0020*/ 	.word	0x00000008
.L_19:


//--------------------- .nv.compat                --------------------------
	.section	.nv.compat,"",@"SHT_CUDA_COMPAT_INFO"
	.align	4
        /*0000*/ 	.byte	0x02, 0x09, 0x01, 0x00, 0x02, 0x02, 0x04, 0x00, 0x02, 0x05, 0x05, 0x00, 0x03, 0x07, 0x01, 0x01
        /*0010*/ 	.byte	0x02, 0x03, 0x01, 0x00, 0x02, 0x06, 0x01, 0x00, 0x04, 0x0b, 0x08, 0x00, 0x00, 0x00, 0x00, 0x00
        /*0020*/ 	.byte	0x00, 0x00, 0x00, 0x00


//--------------------- .nv.info._ZN7cutlass13device_kernelINS_4gemm6kernel13GemmUniversalIN4cute5tupleIJiiiiEEENS1_10collective13CollectiveMmaINS1_34MainloopSm90TmaGmmaWarpSpecializedILi3ENS5_IJNS4_1CILi1EEESB_SB_EEENS1_32KernelTmaWarpSpecializedPingpongEEENS5_IJNSA_ILi64EEESF_NSA_ILi128EEEEEENS_10bfloat16_tENS5_IJlSB_lEEESI_SJ_NS4_8TiledMMAINS4_8MMA_AtomIJNS4_4SM904GMMA27MMA_64x64x16_F32BF16BF16_SSILNSN_5MajorE0ELSP_0ELNSN_7ScaleInE1ELSQ_1EEEEEENS4_6LayoutISC_NS5_IJNSA_ILi0EEESU_SU_EEEEENS5_IJNS4_10UnderscoreESX_SX_EEEEENS4_13SM90_TMA_LOADENS4_14ComposedLayoutINS4_7SwizzleILi3ELi4ELi3EEENS4_18smem_ptr_flag_bitsILi16EEENST_INS5_IJNSA_ILi8EEESF_EEENS5_IJSF_SB_EEEEEEEvNS4_8identityES10_S1A_vS1B_EENS_8epilogue10collective6detail29Sm90TmaWarpSpecializedAdapterINS1E_15DefaultEpilogueISI_SJ_SJ_NS1D_6thread17LinearCombinationISI_Li1EffLNS1I_9ScaleType4KindE0ELNS_15FloatRoundStyleE2ESI_EENS1_15EpilogueDefaultEEEEEvvEEEEvNT_6ParamsE --------------------------
	.section	.nv.info._ZN7cutlass13device_kernelINS_4gemm6kernel13GemmUniversalIN4cute5tupleIJiiiiEEENS1_10collective13CollectiveMmaINS1_34MainloopSm90TmaGmmaWarpSpecializedILi3ENS5_IJNS4_1CILi1EEESB_SB_EEENS1_32KernelTmaWarpSpecializedPingpongEEENS5_IJNSA_ILi64EEESF_NSA_ILi128EEEEEENS_10bfloat16_tENS5_IJlSB_lEEESI_SJ_NS4_8TiledMMAINS4_8MMA_AtomIJNS4_4SM904GMMA27MMA_64x64x16_F32BF16BF16_SSILNSN_5MajorE0ELSP_0ELNSN_7ScaleInE1ELSQ_1EEEEEENS4_6LayoutISC_NS5_IJNSA_ILi0EEESU_SU_EEEEENS5_IJNS4_10UnderscoreESX_SX_EEEEENS4_13SM90_TMA_LOADENS4_14ComposedLayoutINS4_7SwizzleILi3ELi4ELi3EEENS4_18smem_ptr_flag_bitsILi16EEENST_INS5_IJNSA_ILi8EEESF_EEENS5_IJSF_SB_EEEEEEEvNS4_8identityES10_S1A_vS1B_EENS_8epilogue10collective6detail29Sm90TmaWarpSpecializedAdapterINS1E_15DefaultEpilogueISI_SJ_SJ_NS1D_6thread17LinearCombinationISI_Li1EffLNS1I_9ScaleType4KindE0ELNS_15FloatRoundStyleE2ESI_EENS1_15EpilogueDefaultEEEEEvvEEEEvNT_6ParamsE,"",@"SHT_CUDA_INFO"
	.sectionflags	@""
	.align	4


	//----- nvinfo : EIATTR_CUDA_API_VERSION
	.align		4
        /*0000*/ 	.byte	0x04, 0x37
        /*0002*/ 	.short	(.L_21 - .L_20)
.L_20:
        /*0004*/ 	.word	0x00000082


	//----- nvinfo : EIATTR_KPARAM_INFO
	.align		4
.L_21:
        /*0008*/ 	.byte	0x04, 0x17
        /*000a*/ 	.short	(.L_23 - .L_22)
.L_22:
        /*000c*/ 	.word	0x00000000
        /*0010*/ 	.short	0x0000
        /*0012*/ 	.short	0x0070
        /*0014*/ 	.byte	0x00, 0xf0, 0x01, 0x10


	//----- nvinfo : EIATTR_SPARSE_MMA_MASK
	.align		4
.L_23:
        /*0018*/ 	.byte	0x03, 0x50
        /*001a*/ 	.short	0x0000


	//----- nvinfo : EIATTR_MAXREG_COUNT
	.align		4
        /*001c*/ 	.byte	0x03, 0x1b
        /*001e*/ 	.short	0x00a8


	//----- nvinfo : EIATTR_NUM_BARRIERS
	.align		4
        /*0020*/ 	.byte	0x02, 0x4c
        /*0022*/ 	.byte	0x01
	.zero		1


	//----- nvinfo : EIATTR_EXTERNS
	.align		4
        /*0024*/ 	.byte	0x04, 0x0f
        /*0026*/ 	.short	(.L_25 - .L_24)


	//   ....[0]....
	.align		4
.L_24:
        /*0028*/ 	.word	index@(__assertfail)


	//----- nvinfo : EIATTR_ANNOTATIONS
	.align		4
.L_25:
        /*002c*/ 	.byte	0x04, 0x55
        /*002e*/ 	.short	(.L_27 - .L_26)


	//   ....[0]....
.L_26:
        /*0030*/ 	.word	0x00000001
        /*0034*/ 	.byte	0xb0, 0x0a, 0x00, 0x00, 0x01, 0x00, 0x00, 0x00, 0xd0, 0x11, 0x00, 0x00, 0x01, 0x00, 0x00, 0x00
        /*0044*/ 	.byte	0x10, 0x46, 0x00, 0x00, 0x01, 0x00, 0x00, 0x00, 0x70, 0x52, 0x00, 0x00


	//----- nvinfo : EIATTR_MERCURY_ISA_VERSION
	.align		4
.L_27:
        /*0050*/ 	.byte	0x03, 0x5f
        /*0052*/ 	.short	0x0101


	//----- nvinfo : EIATTR_INT_WARP_WIDE_INSTR_OFFSETS
	.align		4
        /*0054*/ 	.byte	0x04, 0x31
        /*0056*/ 	.short	(.L_29 - .L_28)


	//   ....[0]....
.L_28:
        /*0058*/ 	.word	0x000003d0


	//   ....[1]....
        /*005c*/ 	.word	0x000003f0


	//   ....[2]....
        /*0060*/ 	.word	0x00000470


	//   ....[3]....
        /*0064*/ 	.word	0x00000480


	//   ....[4]....
        /*0068*/ 	.word	0x00000490


	//   ....[5]....
        /*006c*/ 	.word	0x000004b0


	//   ....[6]....
        /*0070*/ 	.word	0x00000540


	//   ....[7]....
        /*0074*/ 	.word	0x00000560


	//----- nvinfo : EIATTR_COOP_GROUP_MASK_REGIDS
	.align		4
.L_29:
        /*0078*/ 	.byte	0x04, 0x29
        /*007a*/ 	.short	(.L_31 - .L_30)


	//   ....[0]....
.L_30:
        /*007c*/ 	.word	0xffffffff


	//   ....[1]....
        /*0080*/ 	.word	0xffffffff


	//   ....[2]....
        /*0084*/ 	.word	0xffffffff


	//   ....[3]....
        /*0088*/ 	.word	0xffffffff


	//   ....[4]....
        /*008c*/ 	.word	0xffffffff


	//   ....[5]....
        /*0090*/ 	.word	0xffffffff


	//----- nvinfo : EIATTR_COOP_GROUP_INSTR_OFFSETS
	.align		4
.L_31:
        /*0094*/ 	.byte	0x04, 0x28
        /*0096*/ 	.short	(.L_33 - .L_32)


	//   ....[0]....
.L_32:
        /*0098*/ 	.word	0x00000070


	//   ....[1]....
        /*009c*/ 	.word	0x00000080


	//   ....[2]....
        /*00a0*/ 	.word	0x00000140


	//   ....[3]....
        /*00a4*/ 	.word	0x000002b0


	//   ....[4]....
        /*00a8*/ 	.word	0x000002f0


	//   ....[5]....
        /*00ac*/ 	.word	0x00000330


	//----- nvinfo : EIATTR_REG_RECONFIG
	.align		4
.L_33:
        /*00b0*/ 	.byte	0x01, 0x54
	.zero		2


	//----- nvinfo : EIATTR_SYSCALL_OFFSETS
	.align		4
        /*00b4*/ 	.byte	0x04, 0x46
        /*00b6*/ 	.short	(.L_35 - .L_34)


	//   ....[0]....
.L_34:
        /*00b8*/ 	.word	0x000016d0


	//----- nvinfo : EIATTR_MBARRIER_INSTR_OFFSETS
	.align		4
.L_35:
        /*00bc*/ 	.byte	0x04, 0x39
        /*00be*/ 	.short	(.L_37 - .L_36)


	//   ....[0]....
.L_36:
        /*00c0*/ 	.word	0x00000240
        /*00c4*/ 	.word	0x000000ff
        /*00c8*/ 	.word	0x00000000
        /*00cc*/ 	.short	0x0100
        /*00ce*/ 	.byte	0x08
	.zero		1


	//   ....[1]....
        /*00d0*/ 	.word	0x00000250
        /*00d4*/ 	.word	0x000000ff
        /*00d8*/ 	.word	0x00000018
        /*00dc*/ 	.short	0x0100
        /*00de*/ 	.byte	0x08
	.zero		1


	//   ....[2]....
        /*00e0*/ 	.word	0x00000260
        /*00e4*/ 	.word	0x000000ff
        /*00e8*/ 	.word	0x00000008
        /*00ec*/ 	.short	0x0100
        /*00ee*/ 	.byte	0x08
	.zero		1


	//   ....[3]....
        /*00f0*/ 	.word	0x00000270
        /*00f4*/ 	.word	0x000000ff
        /*00f8*/ 	.word	0x00000020
        /*00fc*/ 	.short	0x0100
        /*00fe*/ 	.byte	0x08
	.zero		1


	//   ....[4]....
        /*0100*/ 	.word	0x00000280
        /*0104*/ 	.word	0x000000ff
        /*0108*/ 	.word	0x00000010
        /*010c*/ 	.short	0x0100
        /*010e*/ 	.byte	0x08
	.zero		1


	//   ....[5]....
        /*0110*/ 	.word	0x00000290
        /*0114*/ 	.word	0x000000ff
        /*0118*/ 	.word	0x00000028
        /*011c*/ 	.short	0x0100
        /*011e*/ 	.byte	0x08
	.zero		1


	//   ....[6]....
        /*0120*/ 	.word	0x000005a0
        /*0124*/ 	.word	0x000000ff
        /*0128*/ 	.word	0x00000060
        /*012c*/ 	.short	0x0100
        /*012e*/ 	.byte	0x08
	.zero		1


	//   ....[7]....
        /*0130*/ 	.word	0x00000610
        /*0134*/ 	.word	0x000000ff
        /*0138*/ 	.word	0x00000068
        /*013c*/ 	.short	0x0100
        /*013e*/ 	.byte	0x08
	.zero		1


	//   ....[8]....
        /*0140*/ 	.word	0x00000630
        /*0144*/ 	.word	0x000000ff
        /*0148*/ 	.word	0x00000040
        /*014c*/ 	.short	0x0100
        /*014e*/ 	.byte	0x09
	.zero		1


	//   ....[9]....
        /*0150*/ 	.word	0x00000640
        /*0154*/ 	.word	0x000000ff
        /*0158*/ 	.word	0x00000048
        /*015c*/ 	.short	0x0100
        /*015e*/ 	.byte	0x09
	.zero		1


	//   ....[10]....
        /*0160*/ 	.word	0x00000650
        /*0164*/ 	.word	0x000000ff
        /*0168*/ 	.word	0x00000050
        /*016c*/ 	.short	0x0100
        /*016e*/ 	.byte	0x09
	.zero		1


	//   ....[11]....
        /*0170*/ 	.word	0x00000660
        /*0174*/ 	.word	0x000000ff
        /*0178*/ 	.word	0x00000058
        /*017c*/ 	.short	0x0100
        /*017e*/ 	.byte	0x09
	.zero		1


	//   ....[12]....
        /*0180*/ 	.word	0x00001590
        /*0184*/ 	.word	0x000000ff
        /*0188*/ 	.word	0xfffffff8
        /*018c*/ 	.short	0x010a
        /*018e*/ 	.byte	0x2b
	.zero		1


	//   ....[13]....
        /*0190*/ 	.word	0x00001750
        /*0194*/ 	.word	0x00000003
        /*0198*/ 	.word	0x00000000
        /*019c*/ 	.short	0x010a
        /*019e*/ 	.byte	0x3f
	.zero		1


	//   ....[14]....
        /*01a0*/ 	.word	0x00001790
        /*01a4*/ 	.word	0x00000003
        /*01a8*/ 	.word	0x00000000
        /*01ac*/ 	.short	0x010a
        /*01ae*/ 	.byte	0x3f
	.zero		1


	//   ....[15]....
        /*01b0*/ 	.word	0x00001c50
        /*01b4*/ 	.word	0x000000ff
        /*01b8*/ 	.word	0x00000000
        /*01bc*/ 	.short	0x010a
        /*01be*/ 	.byte	0x04
	.zero		1


	//   ....[16]....
        /*01c0*/ 	.word	0x00001c90
        /*01c4*/ 	.word	0x000000ff
        /*01c8*/ 	.word	0x00000000
        /*01cc*/ 	.short	0x010a
        /*01ce*/ 	.byte	0x04
	.zero		1


	//   ....[17]....
        /*01d0*/ 	.word	0x000020b0
        /*01d4*/ 	.word	0x000000ff
        /*01d8*/ 	.word	0x00000000
        /*01dc*/ 	.short	0x0101
        /*01de*/ 	.byte	0x04
	.zero		1


	//   ....[18]....
        /*01e0*/ 	.word	0x000021b0
        /*01e4*/ 	.word	0x00000003
        /*01e8*/ 	.word	0x00000000
        /*01ec*/ 	.short	0x0101
        /*01ee*/ 	.byte	0x30
	.zero		1


	//   ....[19]....
        /*01f0*/ 	.word	0x00002280
        /*01f4*/ 	.word	0x000000ff
        /*01f8*/ 	.word	0x00000000
        /*01fc*/ 	.short	0x0101
        /*01fe*/ 	.byte	0x06
	.zero		1


	//   ....[20]....
        /*0200*/ 	.word	0x000022f0
        /*0204*/ 	.word	0x000000ff
        /*0208*/ 	.word	0x00000008
        /*020c*/ 	.short	0x010a
        /*020e*/ 	.byte	0x2b
	.zero		1


	//   ....[21]....
        /*0210*/ 	.word	0x00004650
        /*0214*/ 	.word	0x00000000
        /*0218*/ 	.word	0x00000000
        /*021c*/ 	.short	0x0101
        /*021e*/ 	.byte	0x30
	.zero		1


	//   ....[22]....
        /*0220*/ 	.word	0x00004f40
        /*0224*/ 	.word	0x0000000b
        /*0228*/ 	.word	0x00000018
        /*022c*/ 	.short	0x010a
        /*022e*/ 	.byte	0x3f
	.zero		1


	//   ....[23]....
        /*0230*/ 	.word	0x000053a0
        /*0234*/ 	.word	0x00000006
        /*0238*/ 	.word	0x00000068
        /*023c*/ 	.short	0x0101
        /*023e*/ 	.byte	0x3f
	.zero		1


	//   ....[24]....
        /*0240*/ 	.word	0x00005ac0
        /*0244*/ 	.word	0x00000007
        /*0248*/ 	.word	0x00000000
        /*024c*/ 	.short	0x010a
        /*024e*/ 	.byte	0x3f
	.zero		1


	//   ....[25]....
        /*0250*/ 	.word	0x00005b40
        /*0254*/ 	.word	0x00000004
        /*0258*/ 	.word	0x00000000
        /*025c*/ 	.short	0x010a
        /*025e*/ 	.byte	0x3f
	.zero		1


	//   ....[26]....
        /*0260*/ 	.word	0x00005bd0
        /*0264*/ 	.word	0x00000005
        /*0268*/ 	.word	0x00000000
        /*026c*/ 	.short	0x010a
        /*026e*/ 	.byte	0x3f
	.zero		1


	//   ....[27]....
        /*0270*/ 	.word	0x00005c40
        /*0274*/ 	.word	0x00000003
        /*0278*/ 	.word	0xfffffff8
        /*027c*/ 	.short	0x010a
        /*027e*/ 	.byte	0x3f
	.zero		1


	//   ....[28]....
        /*0280*/ 	.word	0x00005c90
        /*0284*/ 	.word	0x00000003
        /*0288*/ 	.word	0x00000000
        /*028c*/ 	.short	0x010a
        /*028e*/ 	.byte	0x3f
	.zero		1


	//   ....[29]....
        /*0290*/ 	.word	0x00005cf0
        /*0294*/ 	.word	0x00000004
        /*0298*/ 	.word	0x00000000
        /*029c*/ 	.short	0x010a
        /*029e*/ 	.byte	0x3f
	.zero		1


	//   ....[30]....
        /*02a0*/ 	.word	0x00005d50
        /*02a4*/ 	.word	0x00000003
        /*02a8*/ 	.word	0x00000008
        /*02ac*/ 	.short	0x010a
        /*02ae*/ 	.byte	0x3f
	.zero		1


	//   ....[31]....
        /*02b0*/ 	.word	0x00005e20
        /*02b4*/ 	.word	0x0000000b
        /*02b8*/ 	.word	0x00000018
        /*02bc*/ 	.short	0x010a
        /*02be*/ 	.byte	0x3f
	.zero		1


	//   ....[32]....
        /*02c0*/ 	.word	0x00005ef0
        /*02c4*/ 	.word	0x00000007
        /*02c8*/ 	.word	0x00000000
        /*02cc*/ 	.short	0x010a
        /*02ce*/ 	.byte	0x3f
	.zero		1


	//   ....[33]....
        /*02d0*/ 	.word	0x00005f40
        /*02d4*/ 	.word	0x00000004
        /*02d8*/ 	.word	0x00000000
        /*02dc*/ 	.short	0x010a
        /*02de*/ 	.byte	0x3f
	.zero		1


	//----- nvinfo : EIATTR_NUM_MBARRIERS
	.align		4
.L_37:
        /*02e0*/ 	.byte	0x03, 0x38
        /*02e2*/ 	.short	0x000c


	//----- nvinfo : EIATTR_EXIT_INSTR_OFFSETS
	.align		4
        /*02e4*/ 	.byte	0x04, 0x1c
        /*02e6*/ 	.short	(.L_39 - .L_38)


	//   ....[0]....
.L_38:
        /*02e8*/ 	.word	0x00001160


	//   ....[1]....
        /*02ec*/ 	.word	0x000011c0


	//   ....[2]....
        /*02f0*/ 	.word	0x00004c70


	//   ....[3]....
        /*02f4*/ 	.word	0x00004ca0


	//   ....[4]....
        /*02f8*/ 	.word	0x00005c20


	//----- nvinfo : EIATTR_MAX_THREADS
	.align		4
.L_39:
        /*02fc*/ 	.byte	0x04, 0x05
        /*02fe*/ 	.short	(.L_41 - .L_40)
.L_40:
        /*0300*/ 	.word	0x00000180
        /*0304*/ 	.word	0x00000001
        /*0308*/ 	.word	0x00000001


	//----- nvinfo : EIATTR_CRS_STACK_SIZE
	.align		4
.L_41:
        /*030c*/ 	.byte	0x04, 0x1e
        /*030e*/ 	.short	(.L_43 - .L_42)
.L_42:
        /*0310*/ 	.word	0x00000000


	//----- nvinfo : EIATTR_CBANK_PARAM_SIZE
	.align		4
.L_43:
        /*0314*/ 	.byte	0x03, 0x19
        /*0316*/ 	.short	0x0470


	//----- nvinfo : EIATTR_PARAM_CBANK
	.align		4
        /*0318*/ 	.byte	0x04, 0x0a
        /*031a*/ 	.short	(.L_45 - .L_44)
	.align		4
.L_44:
        /*031c*/ 	.word	index@(.nv.constant0._ZN7cutlass13device_kernelINS_4gemm6kernel13GemmUniversalIN4cute5tupleIJiiiiEEENS1_10collective13CollectiveMmaINS1_34MainloopSm90TmaGmmaWarpSpecializedILi3ENS5_IJNS4_1CILi1EEESB_SB_EEENS1_32KernelTmaWarpSpecializedPingpongEEENS5_IJNSA_ILi64EEESF_NSA_ILi128EEEEEENS_10bfloat16_tENS5_IJlSB_lEEESI_SJ_NS4_8TiledMMAINS4_8MMA_AtomIJNS4_4SM904GMMA27MMA_64x64x16_F32BF16BF16_SSILNSN_5MajorE0ELSP_0ELNSN_7ScaleInE1ELSQ_1EEEEEENS4_6LayoutISC_NS5_IJNSA_ILi0EEESU_SU_EEEEENS5_IJNS4_10UnderscoreESX_SX_EEEEENS4_13SM90_TMA_LOADENS4_14ComposedLayoutINS4_7SwizzleILi3ELi4ELi3EEENS4_18smem_ptr_flag_bitsILi16EEENST_INS5_IJNSA_ILi8EEESF_EEENS5_IJSF_SB_EEEEEEEvNS4_8identityES10_S1A_vS1B_EENS_8epilogue10collective6detail29Sm90TmaWarpSpecializedAdapterINS1E_15DefaultEpilogueISI_SJ_SJ_NS1D_6thread17LinearCombinationISI_Li1EffLNS1I_9ScaleType4KindE0ELNS_15FloatRoundStyleE2ESI_EENS1_15EpilogueDefaultEEEEEvvEEEEvNT_6ParamsE)
        /*0320*/ 	.short	0x0210
        /*0322*/ 	.short	0x0470


	//----- nvinfo : EIATTR_SW_WAR
	.align		4
.L_45:
        /*0324*/ 	.byte	0x04, 0x36
        /*0326*/ 	.short	(.L_47 - .L_46)
.L_46:
        /*0328*/ 	.word	0x00000008
.L_47:


//--------------------- .nv.callgraph             --------------------------
	.section	.nv.callgraph,"",@"SHT_CUDA_CALLGRAPH"
	.align	4
	.sectionentsize	8
	.align		4
        /*0000*/ 	.word	0x00000000
	.align		4
        /*0004*/ 	.word	0xffffffff
	.align		4
        /*0008*/ 	.word	index@(_ZN7cutlass13device_kernelINS_4gemm6kernel13GemmUniversalIN4cute5tupleIJiiiiEEENS1_10collective13CollectiveMmaINS1_34MainloopSm90TmaGmmaWarpSpecializedILi3ENS5_IJNS4_1CILi1EEESB_SB_EEENS1_32KernelTmaWarpSpecializedPingpongEEENS5_IJNSA_ILi64EEESF_NSA_ILi128EEEEEENS_10bfloat16_tENS5_IJlSB_lEEESI_SJ_NS4_8TiledMMAINS4_8MMA_AtomIJNS4_4SM904GMMA27MMA_64x64x16_F32BF16BF16_SSILNSN_5MajorE0ELSP_0ELNSN_7ScaleInE1ELSQ_1EEEEEENS4_6LayoutISC_NS5_IJNSA_ILi0EEESU_SU_EEEEENS5_IJNS4_10UnderscoreESX_SX_EEEEENS4_13SM90_TMA_LOADENS4_14ComposedLayoutINS4_7SwizzleILi3ELi4ELi3EEENS4_18smem_ptr_flag_bitsILi16EEENST_INS5_IJNSA_ILi8EEESF_EEENS5_IJSF_SB_EEEEEEEvNS4_8identityES10_S1A_vS1B_EENS_8epilogue10collective6detail29Sm90TmaWarpSpecializedAdapterINS1E_15DefaultEpilogueISI_SJ_SJ_NS1D_6thread17LinearCombinationISI_Li1EffLNS1I_9ScaleType4KindE0ELNS_15FloatRoundStyleE2ESI_EENS1_15EpilogueDefaultEEEEEvvEEEEvNT_6ParamsE)
	.align		4
        /*000c*/ 	.word	index@(__assertfail)
	.align		4
        /*0010*/ 	.word	0x00000000
	.align		4
        /*0014*/ 	.word	0xfffffffe
	.align		4
        /*0018*/ 	.word	0x00000000
	.align		4
        /*001c*/ 	.word	0xfffffffd
	.align		4
        /*0020*/ 	.word	0x00000000
	.align		4
        /*0024*/ 	.word	0xfffffffc


//--------------------- .nv.constant4             --------------------------
	.section	.nv.constant4,"a",@progbits
	.align	8
	.align		8
.nv.constant4:
        /*0000*/ 	.dword	__assertfail
	.align		8
        /*0008*/ 	.dword	__unnamed_1
	.align		8
        /*0010*/ 	.dword	_ZN39_INTERNAL_6a2c4342_4_k_cu_efdcd4ea_28464cuda3std3__45__cpo5beginE
	.align		8
        /*0018*/ 	.dword	_ZN39_INTERNAL_6a2c4342_4_k_cu_efdcd4ea_28464cuda3std3__45__cpo3endE
	.align		8
        /*0020*/ 	.dword	_ZN39_INTERNAL_6a2c4342_4_k_cu_efdcd4ea_28464cuda3std3__45__cpo6cbeginE
	.align		8
        /*0028*/ 	.dword	_ZN39_INTERNAL_6a2c4342_4_k_cu_efdcd4ea_28464cuda3std3__45__cpo4cendE
	.align		8
        /*0030*/ 	.dword	_ZN39_INTERNAL_6a2c4342_4_k_cu_efdcd4ea_28464cuda3std3__441_GLOBAL__N__6a2c4342_4_k_cu_efdcd4ea_28466ignoreE
	.align		8
        /*0038*/ 	.dword	_ZN39_INTERNAL_6a2c4342_4_k_cu_efdcd4ea_28464cuda3std3__419piecewise_constructE
	.align		8
        /*0040*/ 	.dword	_ZN39_INTERNAL_6a2c4342_4_k_cu_efdcd4ea_28464cuda3std3__48in_placeE
	.align		8
        /*0048*/ 	.dword	_ZN39_INTERNAL_6a2c4342_4_k_cu_efdcd4ea_28464cuda3std6ranges3__45__cpo4swapE
	.align		8
        /*0050*/ 	.dword	_ZN39_INTERNAL_6a2c4342_4_k_cu_efdcd4ea_28464cuda3std6ranges3__45__cpo9iter_moveE
	.align		8
        /*0058*/ 	.dword	_ZN39_INTERNAL_6a2c4342_4_k_cu_efdcd4ea_28464cute7productE
	.align		8
        /*0060*/ 	.dword	_ZN39_INTERNAL_6a2c4342_4_k_cu_efdcd4ea_28464cute1_E
	.align		8
        /*0068*/ 	.dword	$str$22
	.align		8
        /*0070*/ 	.dword	$str$23


//--------------------- .text._ZN7cutlass13device_kernelINS_4gemm6kernel13GemmUniversalIN4cute5tupleIJiiiiEEENS1_10collective13CollectiveMmaINS1_34MainloopSm90TmaGmmaWarpSpecializedILi3ENS5_IJNS4_1CILi1EEESB_SB_EEENS1_32KernelTmaWarpSpecializedPingpongEEENS5_IJNSA_ILi64EEESF_NSA_ILi128EEEEEENS_10bfloat16_tENS5_IJlSB_lEEESI_SJ_NS4_8TiledMMAINS4_8MMA_AtomIJNS4_4SM904GMMA27MMA_64x64x16_F32BF16BF16_SSILNSN_5MajorE0ELSP_0ELNSN_7ScaleInE1ELSQ_1EEEEEENS4_6LayoutISC_NS5_IJNSA_ILi0EEESU_SU_EEEEENS5_IJNS4_10UnderscoreESX_SX_EEEEENS4_13SM90_TMA_LOADENS4_14ComposedLayoutINS4_7SwizzleILi3ELi4ELi3EEENS4_18smem_ptr_flag_bitsILi16EEENST_INS5_IJNSA_ILi8EEESF_EEENS5_IJSF_SB_EEEEEEEvNS4_8identityES10_S1A_vS1B_EENS_8epilogue10collective6detail29Sm90TmaWarpSpecializedAdapterINS1E_15DefaultEpilogueISI_SJ_SJ_NS1D_6thread17LinearCombinationISI_Li1EffLNS1I_9ScaleType4KindE0ELNS_15FloatRoundStyleE2ESI_EENS1_15EpilogueDefaultEEEEEvvEEEEvNT_6ParamsE --------------------------
	.section	.text._ZN7cutlass13device_kernelINS_4gemm6kernel13GemmUniversalIN4cute5tupleIJiiiiEEENS1_10collective13CollectiveMmaINS1_34MainloopSm90TmaGmmaWarpSpecializedILi3ENS5_IJNS4_1CILi1EEESB_SB_EEENS1_32KernelTmaWarpSpecializedPingpongEEENS5_IJNSA_ILi64EEESF_NSA_ILi128EEEEEENS_10bfloat16_tENS5_IJlSB_lEEESI_SJ_NS4_8TiledMMAINS4_8MMA_AtomIJNS4_4SM904GMMA27MMA_64x64x16_F32BF16BF16_SSILNSN_5MajorE0ELSP_0ELNSN_7ScaleInE1ELSQ_1EEEEEENS4_6LayoutISC_NS5_IJNSA_ILi0EEESU_SU_EEEEENS5_IJNS4_10UnderscoreESX_SX_EEEEENS4_13SM90_TMA_LOADENS4_14ComposedLayoutINS4_7SwizzleILi3ELi4ELi3EEENS4_18smem_ptr_flag_bitsILi16EEENST_INS5_IJNSA_ILi8EEESF_EEENS5_IJSF_SB_EEEEEEEvNS4_8identityES10_S1A_vS1B_EENS_8epilogue10collective6detail29Sm90TmaWarpSpecializedAdapterINS1E_15DefaultEpilogueISI_SJ_SJ_NS1D_6thread17LinearCombinationISI_Li1EffLNS1I_9ScaleType4KindE0ELNS_15FloatRoundStyleE2ESI_EENS1_15EpilogueDefaultEEEEEvvEEEEvNT_6ParamsE,"ax",@progbits
	.align	128
.text._ZN7cutlass13device_kernelINS_4gemm6kernel13GemmUniversalIN4cute5tupleIJiiiiEEENS1_10collective13CollectiveMmaINS1_34MainloopSm90TmaGmmaWarpSpecializedILi3ENS5_IJNS4_1CILi1EEESB_SB_EEENS1_32KernelTmaWarpSpecializedPingpongEEENS5_IJNSA_ILi64EEESF_NSA_ILi128EEEEEENS_10bfloat16_tENS5_IJlSB_lEEESI_SJ_NS4_8TiledMMAINS4_8MMA_AtomIJNS4_4SM904GMMA27MMA_64x64x16_F32BF16BF16_SSILNSN_5MajorE0ELSP_0ELNSN_7ScaleInE1ELSQ_1EEEEEENS4_6LayoutISC_NS5_IJNSA_ILi0EEESU_SU_EEEEENS5_IJNS4_10UnderscoreESX_SX_EEEEENS4_13SM90_TMA_LOADENS4_14ComposedLayoutINS4_7SwizzleILi3ELi4ELi3EEENS4_18smem_ptr_flag_bitsILi16EEENST_INS5_IJNSA_ILi8EEESF_EEENS5_IJSF_SB_EEEEEEEvNS4_8identityES10_S1A_vS1B_EENS_8epilogue10collective6detail29Sm90TmaWarpSpecializedAdapterINS1E_15DefaultEpilogueISI_SJ_SJ_NS1D_6thread17LinearCombinationISI_Li1EffLNS1I_9ScaleType4KindE0ELNS_15FloatRoundStyleE2ESI_EENS1_15EpilogueDefaultEEEEEvvEEEEvNT_6ParamsE:
        .type           _ZN7cutlass13device_kernelINS_4gemm6kernel13GemmUniversalIN4cute5tupleIJiiiiEEENS1_10collective13CollectiveMmaINS1_34MainloopSm90TmaGmmaWarpSpecializedILi3ENS5_IJNS4_1CILi1EEESB_SB_EEENS1_32KernelTmaWarpSpecializedPingpongEEENS5_IJNSA_ILi64EEESF_NSA_ILi128EEEEEENS_10bfloat16_tENS5_IJlSB_lEEESI_SJ_NS4_8TiledMMAINS4_8MMA_AtomIJNS4_4SM904GMMA27MMA_64x64x16_F32BF16BF16_SSILNSN_5MajorE0ELSP_0ELNSN_7ScaleInE1ELSQ_1EEEEEENS4_6LayoutISC_NS5_IJNSA_ILi0EEESU_SU_EEEEENS5_IJNS4_10UnderscoreESX_SX_EEEEENS4_13SM90_TMA_LOADENS4_14ComposedLayoutINS4_7SwizzleILi3ELi4ELi3EEENS4_18smem_ptr_flag_bitsILi16EEENST_INS5_IJNSA_ILi8EEESF_EEENS5_IJSF_SB_EEEEEEEvNS4_8identityES10_S1A_vS1B_EENS_8epilogue10collective6detail29Sm90TmaWarpSpecializedAdapterINS1E_15DefaultEpilogueISI_SJ_SJ_NS1D_6thread17LinearCombinationISI_Li1EffLNS1I_9ScaleType4KindE0ELNS_15FloatRoundStyleE2ESI_EENS1_15EpilogueDefaultEEEEEvvEEEEvNT_6ParamsE,@function
        .size           _ZN7cutlass13device_kernelINS_4gemm6kernel13GemmUniversalIN4cute5tupleIJiiiiEEENS1_10collective13CollectiveMmaINS1_34MainloopSm90TmaGmmaWarpSpecializedILi3ENS5_IJNS4_1CILi1EEESB_SB_EEENS1_32KernelTmaWarpSpecializedPingpongEEENS5_IJNSA_ILi64EEESF_NSA_ILi128EEEEEENS_10bfloat16_tENS5_IJlSB_lEEESI_SJ_NS4_8TiledMMAINS4_8MMA_AtomIJNS4_4SM904GMMA27MMA_64x64x16_F32BF16BF16_SSILNSN_5MajorE0ELSP_0ELNSN_7ScaleInE1ELSQ_1EEEEEENS4_6LayoutISC_NS5_IJNSA_ILi0EEESU_SU_EEEEENS5_IJNS4_10UnderscoreESX_SX_EEEEENS4_13SM90_TMA_LOADENS4_14ComposedLayoutINS4_7SwizzleILi3ELi4ELi3EEENS4_18smem_ptr_flag_bitsILi16EEENST_INS5_IJNSA_ILi8EEESF_EEENS5_IJSF_SB_EEEEEEEvNS4_8identityES10_S1A_vS1B_EENS_8epilogue10collective6detail29Sm90TmaWarpSpecializedAdapterINS1E_15DefaultEpilogueISI_SJ_SJ_NS1D_6thread17LinearCombinationISI_Li1EffLNS1I_9ScaleType4KindE0ELNS_15FloatRoundStyleE2ESI_EENS1_15EpilogueDefaultEEEEEvvEEEEvNT_6ParamsE,(.L_x_131 - _ZN7cutlass13device_kernelINS_4gemm6kernel13GemmUniversalIN4cute5tupleIJiiiiEEENS1_10collective13CollectiveMmaINS1_34MainloopSm90TmaGmmaWarpSpecializedILi3ENS5_IJNS4_1CILi1EEESB_SB_EEENS1_32KernelTmaWarpSpecializedPingpongEEENS5_IJNSA_ILi64EEESF_NSA_ILi128EEEEEENS_10bfloat16_tENS5_IJlSB_lEEESI_SJ_NS4_8TiledMMAINS4_8MMA_AtomIJNS4_4SM904GMMA27MMA_64x64x16_F32BF16BF16_SSILNSN_5MajorE0ELSP_0ELNSN_7ScaleInE1ELSQ_1EEEEEENS4_6LayoutISC_NS5_IJNSA_ILi0EEESU_SU_EEEEENS5_IJNS4_10UnderscoreESX_SX_EEEEENS4_13SM90_TMA_LOADENS4_14ComposedLayoutINS4_7SwizzleILi3ELi4ELi3EEENS4_18smem_ptr_flag_bitsILi16EEENST_INS5_IJNSA_ILi8EEESF_EEENS5_IJSF_SB_EEEEEEEvNS4_8identityES10_S1A_vS1B_EENS_8epilogue10collective6detail29Sm90TmaWarpSpecializedAdapterINS1E_15DefaultEpilogueISI_SJ_SJ_NS1D_6thread17LinearCombinationISI_Li1EffLNS1I_9ScaleType4KindE0ELNS_15FloatRoundStyleE2ESI_EENS1_15EpilogueDefaultEEEEEvvEEEEvNT_6ParamsE)
        .other          _ZN7cutlass13device_kernelINS_4gemm6kernel13GemmUniversalIN4cute5tupleIJiiiiEEENS1_10collective13CollectiveMmaINS1_34MainloopSm90TmaGmmaWarpSpecializedILi3ENS5_IJNS4_1CILi1EEESB_SB_EEENS1_32KernelTmaWarpSpecializedPingpongEEENS5_IJNSA_ILi64EEESF_NSA_ILi128EEEEEENS_10bfloat16_tENS5_IJlSB_lEEESI_SJ_NS4_8TiledMMAINS4_8MMA_AtomIJNS4_4SM904GMMA27MMA_64x64x16_F32BF16BF16_SSILNSN_5MajorE0ELSP_0ELNSN_7ScaleInE1ELSQ_1EEEEEENS4_6LayoutISC_NS5_IJNSA_ILi0EEESU_SU_EEEEENS5_IJNS4_10UnderscoreESX_SX_EEEEENS4_13SM90_TMA_LOADENS4_14ComposedLayoutINS4_7SwizzleILi3ELi4ELi3EEENS4_18smem_ptr_flag_bitsILi16EEENST_INS5_IJNSA_ILi8EEESF_EEENS5_IJSF_SB_EEEEEEEvNS4_8identityES10_S1A_vS1B_EENS_8epilogue10collective6detail29Sm90TmaWarpSpecializedAdapterINS1E_15DefaultEpilogueISI_SJ_SJ_NS1D_6thread17LinearCombinationISI_Li1EffLNS1I_9ScaleType4KindE0ELNS_15FloatRoundStyleE2ESI_EENS1_15EpilogueDefaultEEEEEvvEEEEvNT_6ParamsE,@"STO_CUDA_ENTRY STV_DEFAULT"
_ZN7cutlass13device_kernelINS_4gemm6kernel13GemmUniversalIN4cute5tupleIJiiiiEEENS1_10collective13CollectiveMmaINS1_34MainloopSm90TmaGmmaWarpSpecializedILi3ENS5_IJNS4_1CILi1EEESB_SB_EEENS1_32KernelTmaWarpSpecializedPingpongEEENS5_IJNSA_ILi64EEESF_NSA_ILi128EEEEEENS_10bfloat16_tENS5_IJlSB_lEEESI_SJ_NS4_8TiledMMAINS4_8MMA_AtomIJNS4_4SM904GMMA27MMA_64x64x16_F32BF16BF16_SSILNSN_5MajorE0ELSP_0ELNSN_7ScaleInE1ELSQ_1EEEEEENS4_6LayoutISC_NS5_IJNSA_ILi0EEESU_SU_EEEEENS5_IJNS4_10UnderscoreESX_SX_EEEEENS4_13SM90_TMA_LOADENS4_14ComposedLayoutINS4_7SwizzleILi3ELi4ELi3EEENS4_18smem_ptr_flag_bitsILi16EEENST_INS5_IJNSA_ILi8EEESF_EEENS5_IJSF_SB_EEEEEEEvNS4_8identityES10_S1A_vS1B_EENS_8epilogue10collective6detail29Sm90TmaWarpSpecializedAdapterINS1E_15DefaultEpilogueISI_SJ_SJ_NS1D_6thread17LinearCombinationISI_Li1EffLNS1I_9ScaleType4KindE0ELNS_15FloatRoundStyleE2ESI_EENS1_15EpilogueDefaultEEEEEvvEEEEvNT_6ParamsE:
[----:B------:R-:W0:Y:S02]  /*0000*/  LDC R1, c[0x0][0x28] ;  /* 0x00000a00ff017b82 */ /* 0x000e240000000800 */
[----:B0-----:R-:W-:Y:S01]  /*0010*/  VIADD R1, R1, 0xfffffff8 ;  /* 0xfffffff801017836 */ /* 0x001fe20000000000 */
[----:B------:R-:W0:Y:S01]  /*0020*/  S2R R4, SR_TID.X ;  /* 0x0000000000047919 */ /* 0x000e220000002100 */
[----:B------:R-:W-:Y:S01]  /*0030*/  ELECT P0, URZ, PT ;  /* 0x00000000003f782f */ /* 0x000fe20003800000 */
[----:B------:R-:W-:Y:S01]  /*0040*/  BSSY B0, `(.L_x_0) ;  /* 0x000000f000007945 */ /* 0x000fe20003800000 */
[--C-:B0-----:R-:W-:Y:S02]  /*0050*/  SHF.R.U32.HI R0, RZ, 0x5, R4.reuse ;  /* 0x00000005ff007819 */ /* 0x101fe40000011604 */
[----:B------:R-:W-:-:S03]  /*0060*/  SHF.R.U32.HI R5, RZ, 0x7, R4 ;  /* 0x00000007ff057819 */ /* 0x000fc60000011604 */
[----:B------:R-:W0:Y:S04]  /*0070*/  SHFL.IDX PT, R2, R0, RZ, 0x1f ;  /* 0x00001fff00027589 */ /* 0x000e2800000e0000 */
[----:B------:R1:W2:Y:S01]  /*0080*/  SHFL.IDX PT, R7, R5, RZ, 0x1f ;  /* 0x00001fff05077589 */ /* 0x0002a200000e0000 */
[----:B0-----:R-:W-:-:S13]  /*0090*/  ISETP.NE.OR P0, PT, R2, RZ, !P0 ;  /* 0x000000ff0200720c */ /* 0x001fda0004705670 */
[----:B-12---:R-:W-:Y:S05]  /*00a0*/  @P0 BRA `(.L_x_1) ;  /* 0x0000000000200947 */ /* 0x006fea0003800000 */
[----:B------:R-:W-:Y:S02]  /*00b0*/  ULDC.64 UR4, c[0x0][0x198] ;  /* 0x0000660000047ab9 */ /* 0x000fe40000000a00 */
[----:B------:R-:W-:Y:S02]  /*00c0*/  UIADD3 UR6, UP0, UR4, 0xf0, URZ ;  /* 0x000000f004067890 */ /* 0x000fe4000ff1e03f */
[----:B------:R-:W-:Y:S02]  /*00d0*/  UIADD3 UR4, UP1, UR4, 0x1f0, URZ ;  /* 0x000001f004047890 */ /* 0x000fe4000ff3e03f */
[----:B------:R-:W-:Y:S02]  /*00e0*/  UIADD3.X UR7, URZ, UR5, URZ, UP0, !UPT ;  /* 0x000000053f077290 */ /* 0x000fe400087fe43f */
[----:B------:R-:W-:-:S07]  /*00f0*/  UIADD3.X UR5, URZ, UR5, URZ, UP1, !UPT ;  /* 0x000000053f057290 */ /* 0x000fce0008ffe43f */
[----:B------:R0:W-:Y:S02]  /*0100*/  UTMACCTL.PF [UR6] ;  /* 0x00000000060079b9 */ /* 0x0001e40008040000 */
[----:B------:R0:W-:Y:S02]  /*0110*/  UTMACCTL.PF [UR4] ;  /* 0x00000000040079b9 */ /* 0x0001e40008040000 */
[----:B0-----:R-:W-:Y:S01]  /*0120*/  NOP ;  /* 0x0000000000007918 */ /* 0x001fe20000000000 */
.L_x_1:
[----:B------:R-:W-:Y:S05]  /*0130*/  BSYNC B0 ;  /* 0x0000000000007941 */ /* 0x000fea0003800000 */
.L_x_0:
[----:B------:R-:W0:Y:S02]  /*0140*/  SHFL.IDX PT, R3, R0, RZ, 0x1f ;  /* 0x00001fff00037589 */ /* 0x000e2400000e0000 */
[----:B0-----:R-:W-:-:S13]  /*0150*/  ISETP.NE.AND P0, PT, R3, RZ, PT ;  /* 0x000000ff0300720c */ /* 0x001fda0003f05270 */
[----:B------:R-:W-:Y:S05]  /*0160*/  @P0 BRA `(.L_x_2) ;  /* 0x0000000000500947 */ /* 0x000fea0003800000 */
[----:B------:R-:W0:Y:S01]  /*0170*/  S2UR UR8, SR_CgaCtaId ;  /* 0x00000000000879c3 */ /* 0x000e220000008800 */
[----:B------:R-:W-:Y:S01]  /*0180*/  UMOV UR4, 0x400 ;  /* 0x0000040000047882 */ /* 0x000fe20000000000 */
[----:B------:R-:W-:Y:S01]  /*0190*/  UMOV UR5, 0x1 ;  /* 0x0000000100057882 */ /* 0x000fe20000000000 */
[----:B------:R-:W-:Y:S01]  /*01a0*/  UMOV UR6, 0x80 ;  /* 0x0000008000067882 */ /* 0x000fe20000000000 */
[----:B------:R-:W-:Y:S01]  /*01b0*/  ELECT P0, URZ, PT ;  /* 0x00000000003f782f */ /* 0x000fe20003800000 */
[----:B------:R-:W-:-:S04]  /*01c0*/  UIADD3 UR6, -UR6, 0x100000, URZ ;  /* 0x0010000006067890 */ /* 0x000fc8000fffe13f */
[----:B------:R-:W-:Y:S02]  /*01d0*/  USHF.L.U32 UR7, UR6, 0xb, URZ ;  /* 0x0000000b06077899 */ /* 0x000fe4000800063f */
[----:B------:R-:W-:Y:S02]  /*01e0*/  USHF.L.U32 UR6, UR6, 0x1, URZ ;  /* 0x0000000106067899 */ /* 0x000fe4000800063f */
[----:B0-----:R-:W-:Y:S02]  /*01f0*/  ULEA UR8, UR8, UR4, 0x18 ;  /* 0x0000000408087291 */ /* 0x001fe4000f8ec03f */
[----:B------:R-:W-:-:S04]  /*0200*/  UIADD3 UR4, -UR5, 0x100000, URZ ;  /* 0x0010000005047890 */ /* 0x000fc8000fffe13f */
[----:B------:R-:W-:Y:S02]  /*0210*/  USHF.L.U32 UR5, UR4, 0xb, URZ ;  /* 0x0000000b04057899 */ /* 0x000fe4000800063f */
[----:B------:R-:W-:Y:S01]  /*0220*/  USHF.L.U32 UR4, UR4, 0x1, URZ ;  /* 0x0000000104047899 */ /* 0x000fe2000800063f */
[----:B------:R-:W0:Y:S11]  /*0230*/  FENCE.VIEW.ASYNC.S ;  /* 0x00000000000073c6 */ /* 0x000e360000000000 */
[----:B0-----:R0:W1:Y:S01]  /*0240*/  SYNCS.EXCH.64 URZ, [UR8], UR4 ;  /* 0x00000004083f75b2 */ /* 0x0010620008000100 */
[----:B------:R0:W2:Y:S01]  /*0250*/  SYNCS.EXCH.64 URZ, [UR8+0x18], UR6 ;  /* 0x00001806083f75b2 */ /* 0x0000a20008000100 */
[----:B------:R0:W3:Y:S01]  /*0260*/  SYNCS.EXCH.64 URZ, [UR8+0x8], UR4 ;  /* 0x00000804083f75b2 */ /* 0x0000e20008000100 */
[----:B------:R0:W4:Y:S01]  /*0270*/  SYNCS.EXCH.64 URZ, [UR8+0x20], UR6 ;  /* 0x00002006083f75b2 */ /* 0x0001220008000100 */
[----:B------:R0:W0:Y:S01]  /*0280*/  SYNCS.EXCH.64 URZ, [UR8+0x10], UR4 ;  /* 0x00001004083f75b2 */ /* 0x0000220008000100 */
[----:B------:R0:W0:Y:S01]  /*0290*/  SYNCS.EXCH.64 URZ, [UR8+0x28], UR6 ;  /* 0x00002806083f75b2 */ /* 0x0000220008000100 */
[----:B------:R-:W-:Y:S01]  /*02a0*/  NOP ;  /* 0x0000000000007918 */ /* 0x000fe20000000000 */
.L_x_2:
[----:B------:R-:W5:Y:S01]  /*02b0*/  SHFL.IDX PT, R6, R0, RZ, 0x1f ;  /* 0x00001fff00067589 */ /* 0x000f6200000e0000 */
[----:B------:R-:W-:Y:S01]  /*02c0*/  ELECT P0, URZ, PT ;  /* 0x00000000003f782f */ /* 0x000fe20003800000 */
[----:B------:R-:W-:Y:S01]  /*02d0*/  NOP ;  /* 0x0000000000007918 */ /* 0x000fe20000000000 */
[----:B------:R-:W-:Y:S01]  /*02e0*/  ELECT P1, URZ, PT ;  /* 0x00000000003f782f */ /* 0x000fe20003820000 */
[----:B------:R-:W1:Y:S01]  /*02f0*/  SHFL.IDX PT, R3, R0, RZ, 0x1f ;  /* 0x00001fff00037589 */ /* 0x000e6200000e0000 */
[----:B0-----:R-:W-:Y:S01]  /*0300*/  UMOV UR4, 0x20 ;  /* 0x0000002000047882 */ /* 0x001fe20000000000 */
[----:B------:R-:W-:Y:S01]  /*0310*/  UMOV UR11, 0x80 ;  /* 0x00000080000b7882 */ /* 0x000fe20000000000 */
[----:B------:R-:W-:Y:S01]  /*0320*/  NOP ;  /* 0x0000000000007918 */ /* 0x000fe20000000000 */
[----:B------:R-:W0:Y:S01]  /*0330*/  SHFL.IDX PT, R5, R5, RZ, 0x1f ;  /* 0x00001fff05057589 */ /* 0x000e2200000e0000 */
[C---:B------:R-:W-:Y:S01]  /*0340*/  VIADD R31, R7.reuse, 0xffffffff ;  /* 0xffffffff071f7836 */ /* 0x040fe20000000000 */
[----:B------:R-:W-:Y:S01]  /*0350*/  ULDC.64 UR36, c[0x0][0x208] ;  /* 0x0000820000247ab9 */ /* 0x000fe20000000a00 */
[----:B------:R-:W-:-:S03]  /*0360*/  ISETP.NE.AND P2, PT, R7, RZ, PT ;  /* 0x000000ff0700720c */ /* 0x000fc60003f45270 */
[----:B------:R-:W-:Y:S02]  /*0370*/  ISETP.GE.U32.AND P3, PT, R31, 0x2, PT ;  /* 0x000000021f00780c */ /* 0x000fe40003f66070 */
[----:B-----5:R-:W-:Y:S02]  /*0380*/  ISETP.NE.OR P0, PT, R6, RZ, !P0 ;  /* 0x000000ff0600720c */ /* 0x020fe40004705670 */
[----:B-1----:R-:W-:Y:S02]  /*0390*/  ISETP.NE.OR P1, PT, R3, RZ, !P1 ;  /* 0x000000ff0300720c */ /* 0x002fe40004f25670 */
[----:B------:R-:W-:Y:S02]  /*03a0*/  SHF.R.S32.HI R3, RZ, 0x1f, R2 ;  /* 0x0000001fff037819 */ /* 0x000fe40000011402 */
[----:B0-----:R-:W-:Y:S02]  /*03b0*/  R2UR UR43, R5 ;  /* 0x00000000052b72ca */ /* 0x001fe400000e0000 */
[----:B------:R-:W-:-:S05]  /*03c0*/  LEA.HI R3, R3, R2, RZ, 0x2 ;  /* 0x0000000203037211 */ /* 0x000fca00078f10ff */
[----:B------:R-:W-:Y:S01]  /*03d0*/  VOTEU.ALL UP0, P0 ;  /* 0x00000000003f7886 */ /* 0x000fe20000000000 */
[----:B------:R-:W-:Y:S01]  /*03e0*/  LOP3.LUT R3, R3, 0xfffffffc, RZ, 0xc0, !PT ;  /* 0xfffffffc03037812 */ /* 0x000fe200078ec0ff */
[----:B------:R-:W-:-:S03]  /*03f0*/  VOTEU.ALL UP1, P1 ;  /* 0x00000000003f7886 */ /* 0x000fc60000820000 */
[----:B------:R-:W0:Y:S01]  /*0400*/  @!UP0 S2UR UR7, SR_CgaCtaId ;  /* 0x00000000000789c3 */ /* 0x000e220000008800 */
[----:B------:R-:W-:Y:S01]  /*0410*/  @!UP0 UMOV UR6, 0x400 ;  /* 0x0000040000068882 */ /* 0x000fe20000000000 */
[----:B------:R-:W-:-:S04]  /*0420*/  @!UP0 UIADD3 UR4, -UR4, 0x100000, URZ ;  /* 0x0010000004048890 */ /* 0x000fc8000fffe13f */
[----:B------:R-:W-:Y:S02]  /*0430*/  @!UP0 USHF.L.U32 UR5, UR4, 0xb, URZ ;  /* 0x0000000b04058899 */ /* 0x000fe4000800063f */
[----:B------:R-:W-:Y:S01]  /*0440*/  @!UP0 USHF.L.U32 UR4, UR4, 0x1, URZ ;  /* 0x0000000104048899 */ /* 0x000fe2000800063f */
[----:B------:R-:W-:Y:S01]  /*0450*/  IMAD.IADD R14, R2, 0x1, -R3 ;  /* 0x00000001020e7824 */ /* 0x000fe200078e0a03 */
[----:B------:R-:W-:Y:S01]  /*0460*/  @!UP1 UMOV UR9, 0x400 ;  /* 0x0000040000099882 */ /* 0x000fe20000000000 */
[----:B------:R-:W-:Y:S01]  /*0470*/  VOTEU.ALL UP2, P1 ;  /* 0x00000000003f7886 */ /* 0x000fe20000840000 */
[----:B------:R-:W-:Y:S01]  /*0480*/  VOTEU.ALL UP3, P1 ;  /* 0x00000000003f7886 */ /* 0x000fe20000860000 */
[----:B------:R-:W-:Y:S01]  /*0490*/  VOTEU.ALL UP4, P1 ;  /* 0x00000000003f7886 */ /* 0x000fe20000880000 */
[----:B------:R-:W1:Y:S01]  /*04a0*/  @!UP1 S2UR UR10, SR_CgaCtaId ;  /* 0x00000000000a99c3 */ /* 0x000e620000008800 */
[----:B------:R-:W-:Y:S01]  /*04b0*/  VOTEU.ALL UP5, P1 ;  /* 0x00000000003f7886 */ /* 0x000fe200008a0000 */
[----:B------:R-:W-:-:S04]  /*04c0*/  SHF.R.S32.HI R3, RZ, 0x1f, R4 ;  /* 0x0000001fff037819 */ /* 0x000fc80000011404 */
[----:B------:R-:W-:-:S04]  /*04d0*/  LEA.HI R3, R3, R4, RZ, 0x7 ;  /* 0x0000000403037211 */ /* 0x000fc800078f38ff */
[----:B------:R-:W-:-:S05]  /*04e0*/  LOP3.LUT R3, R3, 0xffffff80, RZ, 0xc0, !PT ;  /* 0xffffff8003037812 */ /* 0x000fca00078ec0ff */
[----:B------:R-:W-:Y:S01]  /*04f0*/  IMAD.IADD R5, R4, 0x1, -R3 ;  /* 0x0000000104057824 */ /* 0x000fe200078e0a03 */
[----:B0-----:R-:W-:Y:S02]  /*0500*/  @!UP0 ULEA UR8, UR7, UR6, 0x18 ;  /* 0x0000000607088291 */ /* 0x001fe4000f8ec03f */
[----:B------:R-:W-:-:S04]  /*0510*/  @!UP1 UIADD3 UR6, -UR11, 0x100000, URZ ;  /* 0x001000000b069890 */ /* 0x000fc8000fffe13f */
[----:B------:R-:W-:Y:S02]  /*0520*/  @!UP1 USHF.L.U32 UR7, UR6, 0xb, URZ ;  /* 0x0000000b06079899 */ /* 0x000fe4000800063f */
[----:B------:R-:W-:Y:S01]  /*0530*/  @!UP1 USHF.L.U32 UR6, UR6, 0x1, URZ ;  /* 0x0000000106069899 */ /* 0x000fe2000800063f */
[----:B------:R-:W-:Y:S01]  /*0540*/  VOTEU.ALL UP0, P0 ;  /* 0x00000000003f7886 */ /* 0x000fe20000000000 */
[----:B-1----:R-:W-:Y:S01]  /*0550*/  @!UP1 ULEA UR9, UR10, UR9, 0x18 ;  /* 0x000000090a099291 */ /* 0x002fe2000f8ec03f */
[----:B------:R-:W-:Y:S02]  /*0560*/  VOTEU.ALL UP1, P0 ;  /* 0x00000000003f7886 */ /* 0x000fe40000020000 */
[----:B------:R-:W-:Y:S01]  /*0570*/  ULDC.64 UR10, c[0x0][0x598] ;  /* 0x00016600000a7ab9 */ /* 0x000fe20000000a00 */
[----:B------:R-:W-:Y:S01]  /*0580*/  ISETP.NE.AND P0, PT, R14, 0x3, PT ;  /* 0x000000030e00780c */ /* 0x000fe20003f05270 */
[----:B------:R-:W0:Y:S02]  /*0590*/  FENCE.VIEW.ASYNC.S ;  /* 0x00000000000073c6 */ /* 0x000e240000000000 */
[----:B0-----:R0:W2:Y:S01]  /*05a0*/  @!UP0 SYNCS.EXCH.64 URZ, [UR8+0x60], UR4 ;  /* 0x00006004083f85b2 */ /* 0x0010a20008000100 */
[----:B------:R-:W-:-:S02]  /*05b0*/  ISETP.NE.U32.AND P1, PT, RZ, UR10, PT ;  /* 0x0000000aff007c0c */ /* 0x000fc4000bf25070 */
[----:B------:R-:W-:Y:S02]  /*05c0*/  ISETP.EQ.OR P0, PT, R14, RZ, !P0 ;  /* 0x000000ff0e00720c */ /* 0x000fe40004702670 */
[----:B------:R-:W-:Y:S02]  /*05d0*/  ISETP.NE.AND.EX P1, PT, RZ, UR11, PT, P1 ;  /* 0x0000000bff007c0c */ /* 0x000fe4000bf25310 */
[----:B------:R-:W-:-:S04]  /*05e0*/  ISETP.EQ.AND P0, PT, R7, RZ, P0 ;  /* 0x000000ff0700720c */ /* 0x000fc80000702270 */
[----:B------:R-:W-:-:S04]  /*05f0*/  SEL R23, RZ, 0x1, !P0 ;  /* 0x00000001ff177807 */ /* 0x000fc80004000000 */
[----:B------:R-:W-:Y:S01]  /*0600*/  SEL R23, R23, 0x2, P3 ;  /* 0x0000000217177807 */ /* 0x000fe20001800000 */
[----:B------:R0:W2:Y:S01]  /*0610*/  @!UP1 SYNCS.EXCH.64 URZ, [UR8+0x68], UR4 ;  /* 0x00006804083f95b2 */ /* 0x0000a20008000100 */
[----:B------:R-:W-:Y:S01]  /*0620*/  NOP ;  /* 0x0000000000007918 */ /* 0x000fe20000000000 */
[----:B------:R0:W2:Y:S01]  /*0630*/  @!UP2 SYNCS.EXCH.64 URZ, [UR9+0x40], UR6 ;  /* 0x00004006093fa5b2 */ /* 0x0000a20008000100 */
[----:B------:R0:W2:Y:S01]  /*0640*/  @!UP3 SYNCS.EXCH.64 URZ, [UR9+0x48], UR6 ;  /* 0x00004806093fb5b2 */ /* 0x0000a20008000100 */
[----:B------:R0:W2:Y:S01]  /*0650*/  @!UP4 SYNCS.EXCH.64 URZ, [UR9+0x50], UR6 ;  /* 0x00005006093fc5b2 */ /* 0x0000a20008000100 */
[----:B------:R0:W2:Y:S01]  /*0660*/  @!UP5 SYNCS.EXCH.64 URZ, [UR9+0x58], UR6 ;  /* 0x00005806093fd5b2 */ /* 0x0000a20008000100 */
[----:B------:R-:W-:Y:S01]  /*0670*/  NOP ;  /* 0x0000000000007918 */ /* 0x000fe20000000000 */
[----:B--234-:R-:W-:Y:S06]  /*0680*/  BAR.SYNC.DEFER_BLOCKING 0x0 ;  /* 0x0000000000007b1d */ /* 0x01cfec0000010000 */
[----:B0-----:R-:W-:Y:S05]  /*0690*/  @!P1 BRA `(.L_x_3) ;  /* 0x00000000001c9947 */ /* 0x001fea0003800000 */
[----:B------:R-:W0:Y:S02]  /*06a0*/  LDC.64 R2, c[0x0][0x598] ;  /* 0x00016600ff027b82 */ /* 0x000e240000000a00 */
[----:B0-----:R-:W2:Y:S02]  /*06b0*/  LDG.E.64 R2, desc[UR36][R2.64] ;  /* 0x0000002402027981 */ /* 0x001ea4000c1e1b00 */
[----:B--2---:R-:W-:-:S04]  /*06c0*/  ISETP.NE.U32.AND P0, PT, R2, RZ, PT ;  /* 0x000000ff0200720c */ /* 0x004fc80003f05070 */
[----:B------:R-:W-:-:S13]  /*06d0*/  ISETP.NE.AND.EX P0, PT, R3, RZ, PT, P0 ;  /* 0x000000ff0300720c */ /* 0x000fda0003f05300 */
[----:B------:R-:W-:Y:S05]  /*06e0*/  @!P0 BRA `(.L_x_3) ;  /* 0x0000000000088947 */ /* 0x000fea0003800000 */
[----:B------:R1:W5:Y:S01]  /*06f0*/  LD.E R56, desc[UR36][R2.64] ;  /* 0x0000002402387980 */ /* 0x000362000c101900 */
[----:B------:R-:W-:Y:S05]  /*0700*/  BRA `(.L_x_4) ;  /* 0x0000000000247947 */ /* 0x000fea0003800000 */
.L_x_3:
[----:B------:R-:W-:Y:S02]  /*0710*/  ULDC.64 UR4, c[0x0][0x588] ;  /* 0x0001620000047ab9 */ /* 0x000fe40000000a00 */
[----:B------:R-:W-:-:S04]  /*0720*/  ISETP.NE.U32.AND P0, PT, RZ, UR4, PT ;  /* 0x00000004ff007c0c */ /* 0x000fc8000bf05070 */
[----:B------:R-:W-:-:S13]  /*0730*/  ISETP.NE.AND.EX P0, PT, RZ, UR5, PT, P0 ;  /* 0x00000005ff007c0c */ /* 0x000fda000bf05300 */
[----:B------:R-:W-:Y:S05]  /*0740*/  @!P0 BRA `(.L_x_5) ;  /* 0x00000000000c8947 */ /* 0x000fea0003800000 */
[----:B------:R-:W0:Y:S02]  /*0750*/  LDC.64 R56, c[0x0][0x588] ;  /* 0x00016200ff387b82 */ /* 0x000e240000000a00 */
[----:B0-----:R0:W5:Y:S01]  /*0760*/  LDG.E R56, desc[UR36][R56.64] ;  /* 0x0000002438387981 */ /* 0x001162000c1e1900 */
[----:B------:R-:W-:Y:S05]  /*0770*/  BRA `(.L_x_4) ;  /* 0x0000000000087947 */ /* 0x000fea0003800000 */
.L_x_5:
[----:B------:R-:W-:Y:S02]  /*0780*/  ULDC UR4, c[0x0][0x580] ;  /* 0x0001600000047ab9 */ /* 0x000fe40000000800 */
[----:B------:R-:W-:-:S07]  /*0790*/  IMAD.U32 R56, RZ, RZ, UR4 ;  /* 0x00000004ff387e24 */ /* 0x000fce000f8e00ff */
.L_x_4:
[----:B------:R-:W-:Y:S02]  /*07a0*/  ULDC.64 UR4, c[0x0][0x5a0] ;  /* 0x0001680000047ab9 */ /* 0x000fe40000000a00 */
[----:B------:R-:W-:-:S04]  /*07b0*/  ISETP.NE.U32.AND P0, PT, RZ, UR4, PT ;  /* 0x00000004ff007c0c */ /* 0x000fc8000bf05070 */
[----:B------:R-:W-:-:S13]  /*07c0*/  ISETP.NE.AND.EX P0, PT, RZ, UR5, PT, P0 ;  /* 0x00000005ff007c0c */ /* 0x000fda000bf05300 */
[----:B------:R-:W-:Y:S05]  /*07d0*/  @!P0 BRA `(.L_x_6) ;  /* 0x00000000001c8947 */ /* 0x000fea0003800000 */
[----:B-1----:R-:W1:Y:S02]  /*07e0*/  LDC.64 R2, c[0x0][0x5a0] ;  /* 0x00016800ff027b82 */ /* 0x002e640000000a00 */
[----:B-1----:R-:W2:Y:S02]  /*07f0*/  LDG.E.64 R2, desc[UR36][R2.64] ;  /* 0x0000002402027981 */ /* 0x002ea4000c1e1b00 */
[----:B--2---:R-:W-:-:S04]  /*0800*/  ISETP.NE.U32.AND P0, PT, R2, RZ, PT ;  /* 0x000000ff0200720c */ /* 0x004fc80003f05070 */
[----:B------:R-:W-:-:S13]  /*0810*/  ISETP.NE.AND.EX P0, PT, R3, RZ, PT, P0 ;  /* 0x000000ff0300720c */ /* 0x000fda0003f05300 */
[----:B------:R-:W-:Y:S05]  /*0820*/  @!P0 BRA `(.L_x_6) ;  /* 0x0000000000088947 */ /* 0x000fea0003800000 */
[----:B0-----:R2:W5:Y:S01]  /*0830*/  LD.E R57, desc[UR36][R2.64] ;  /* 0x0000002402397980 */ /* 0x001562000c101900 */
[----:B------:R-:W-:Y:S05]  /*0840*/  BRA `(.L_x_7) ;  /* 0x0000000000247947 */ /* 0x000fea0003800000 */
.L_x_6:
[----:B------:R-:W-:Y:S02]  /*0850*/  ULDC.64 UR4, c[0x0][0x590] ;  /* 0x0001640000047ab9 */ /* 0x000fe40000000a00 */
[----:B------:R-:W-:-:S04]  /*0860*/  ISETP.NE.U32.AND P0, PT, RZ, UR4, PT ;  /* 0x00000004ff007c0c */ /* 0x000fc8000bf05070 */
[----:B------:R-:W-:-:S13]  /*0870*/  ISETP.NE.AND.EX P0, PT, RZ, UR5, PT, P0 ;  /* 0x00000005ff007c0c */ /* 0x000fda000bf05300 */
[----:B------:R-:W-:Y:S05]  /*0880*/  @!P0 BRA `(.L_x_8) ;  /* 0x00000000000c8947 */ /* 0x000fea0003800000 */
[----:B-1----:R-:W0:Y:S02]  /*0890*/  LDC.64 R2, c[0x0][0x590] ;  /* 0x00016400ff027b82 */ /* 0x002e240000000a00 */
[----:B0-----:R0:W5:Y:S01]  /*08a0*/  LDG.E R57, desc[UR36][R2.64] ;  /* 0x0000002402397981 */ /* 0x001162000c1e1900 */
[----:B------:R-:W-:Y:S05]  /*08b0*/  BRA `(.L_x_7) ;  /* 0x0000000000087947 */ /* 0x000fea0003800000 */
.L_x_8:
[----:B------:R-:W-:Y:S02]  /*08c0*/  ULDC UR4, c[0x0][0x584] ;  /* 0x0001610000047ab9 */ /* 0x000fe40000000800 */
[----:B0-----:R-:W-:-:S07]  /*08d0*/  IMAD.U32 R57, RZ, RZ, UR4 ;  /* 0x00000004ff397e24 */ /* 0x001fce000f8e00ff */
.L_x_7:
[----:B012---:R-:W0:Y:S01]  /*08e0*/  LDC R2, c[0x0][0x65c] ;  /* 0x00019700ff027b82 */ /* 0x007e220000000800 */
[----:B------:R-:W1:Y:S01]  /*08f0*/  S2R R15, SR_CTAID.Y ;  /* 0x00000000000f7919 */ /* 0x000e620000002600 */
[----:B------:R-:W-:Y:S01]  /*0900*/  ULDC UR6, c[0x0][0x28c] ;  /* 0x0000a30000067ab9 */ /* 0x000fe20000000800 */
[----:B------:R-:W-:Y:S01]  /*0910*/  ISETP.NE.AND P0, PT, R7, 0x2, PT ;  /* 0x000000020700780c */ /* 0x000fe20003f05270 */
[----:B------:R-:W-:Y:S01]  /*0920*/  UIADD3 UR6, UR6, 0x7f, URZ ;  /* 0x0000007f06067890 */ /* 0x000fe2000fffe03f */
[----:B------:R-:W2:Y:S01]  /*0930*/  S2R R6, SR_CTAID.X ;  /* 0x0000000000067919 */ /* 0x000ea20000002500 */
[----:B------:R-:W-:Y:S01]  /*0940*/  UMOV UR38, URZ ;  /* 0x0000003f00267c82 */ /* 0x000fe20008000000 */
[----:B------:R-:W-:Y:S01]  /*0950*/  UMOV UR39, URZ ;  /* 0x0000003f00277c82 */ /* 0x000fe20008000000 */
[----:B------:R-:W-:Y:S01]  /*0960*/  USHF.R.S32.HI UR7, URZ, 0x1f, UR6 ;  /* 0x0000001f3f077899 */ /* 0x000fe20008011406 */
[----:B------:R-:W-:-:S03]  /*0970*/  ULDC.64 UR8, c[0x0][0x650] ;  /* 0x0001940000087ab9 */ /* 0x000fc60000000a00 */
[----:B------:R-:W-:-:S04]  /*0980*/  ULEA.HI UR7, UR7, UR6, URZ, 0x7 ;  /* 0x0000000607077291 */ /* 0x000fc8000f8f383f */
[----:B------:R-:W-:Y:S01]  /*0990*/  USHF.R.S32.HI UR40, URZ, 0x7, UR7 ;  /* 0x000000073f287899 */ /* 0x000fe20008011407 */
[----:B0-----:R-:W-:-:S13]  /*09a0*/  ISETP.NE.AND P1, PT, R2, 0x1, PT ;  /* 0x000000010200780c */ /* 0x001fda0003f25270 */
[----:B------:R-:W2:Y:S01]  /*09b0*/  @P1 LDC R17, c[0x0][0x10] ;  /* 0x00000400ff111b82 */ /* 0x000ea20000000800 */
[----:B-1----:R-:W-:Y:S02]  /*09c0*/  @P1 IMAD.MOV.U32 R8, RZ, RZ, R15 ;  /* 0x000000ffff081224 */ /* 0x002fe400078e000f */
[----:B------:R-:W-:Y:S02]  /*09d0*/  @P1 IMAD.MOV.U32 R9, RZ, RZ, RZ ;  /* 0x000000ffff091224 */ /* 0x000fe400078e00ff */
[----:B------:R-:W-:-:S03]  /*09e0*/  @P1 IMAD.MOV.U32 R7, RZ, RZ, RZ ;  /* 0x000000ffff071224 */ /* 0x000fc600078e00ff */
[----:B------:R-:W0:Y:S01]  /*09f0*/  @!P1 LDC R3, c[0x0][0xc] ;  /* 0x00000300ff039b82 */ /* 0x000e220000000800 */
[----:B------:R-:W-:Y:S01]  /*0a00*/  ULDC UR4, c[0x0][0xc] ;  /* 0x0000030000047ab9 */ /* 0x000fe20000000800 */
[----:B------:R-:W-:Y:S02]  /*0a10*/  ULDC UR5, c[0x0][0x10] ;  /* 0x0000040000057ab9 */ /* 0x000fe40000000800 */
[----:B------:R-:W-:-:S04]  /*0a20*/  UIMAD.WIDE.U32 UR4, UR4, UR5, URZ ;  /* 0x00000005040472a5 */ /* 0x000fc8000f8e003f */
[----:B------:R-:W1:Y:S01]  /*0a30*/  LDC R0, c[0x0][0x14] ;  /* 0x00000500ff007b82 */ /* 0x000e620000000800 */
[----:B--2---:R-:W-:-:S04]  /*0a40*/  @P1 IMAD.WIDE.U32 R16, R6, R17, R8 ;  /* 0x0000001106101225 */ /* 0x004fc800078e0008 */
[----:B------:R-:W-:Y:S02]  /*0a50*/  @P1 IMAD.IADD R17, R17, 0x1, R7 ;  /* 0x0000000111111824 */ /* 0x000fe400078e0207 */
[----:B------:R-:W-:Y:S02]  /*0a60*/  IMAD.MOV.U32 R7, RZ, RZ, RZ ;  /* 0x000000ffff077224 */ /* 0x000fe400078e00ff */
[----:B0-----:R-:W-:-:S04]  /*0a70*/  @!P1 IMAD.WIDE.U32 R8, R3, R15, R6 ;  /* 0x0000000f03089225 */ /* 0x001fc800078e0006 */
[----:B------:R-:W-:Y:S02]  /*0a80*/  @!P1 IMAD.MOV.U32 R16, RZ, RZ, R8 ;  /* 0x000000ffff109224 */ /* 0x000fe400078e0008 */
[----:B-1----:R-:W-:-:S04]  /*0a90*/  IMAD.WIDE.U32 R10, R0, UR4, RZ ;  /* 0x00000004000a7c25 */ /* 0x002fc8000f8e00ff */
[----:B------:R-:W-:Y:S01]  /*0aa0*/  IMAD R3, R0, UR5, RZ ;  /* 0x0000000500037c24 */ /* 0x000fe2000f8e02ff */
[----:B------:R0:W-:Y:S01]  /*0ab0*/  STL.64 [R1], R10 ;  /* 0x0000000a01007387 */ /* 0x0001e20000100a00 */
[----:B------:R-:W-:Y:S02]  /*0ac0*/  @!P1 IMAD.MOV.U32 R17, RZ, RZ, R9 ;  /* 0x000000ffff119224 */ /* 0x000fe400078e0009 */
[----:B------:R-:W-:Y:S01]  /*0ad0*/  IMAD.IADD R0, R11, 0x1, R3 ;  /* 0x000000010b007824 */ /* 0x000fe200078e0203 */
[----:B------:R-:W-:Y:S06]  /*0ae0*/  @P0 BRA `(.L_x_9) ;  /* 0x0000000000200947 */ /* 0x000fec0003800000 */
[----:B------:R-:W-:Y:S01]  /*0af0*/  UISETP.GE.U32.AND UP0, UPT, UR40, 0x3, UPT ;  /* 0x000000032800788c */ /* 0x000fe2000bf06070 */
[----:B------:R-:W-:Y:S01]  /*0b00*/  IADD3 R16, P0, R16, R10, RZ ;  /* 0x0000000a10107210 */ /* 0x000fe20007f1e0ff */
[----:B------:R-:W-:Y:S01]  /*0b10*/  UIMAD.WIDE.U32 UR4, UR40, -0x55555555, URZ ;  /* 0xaaaaaaab280478a5 */ /* 0x000fe2000f8e003f */
[----:B------:R-:W-:-:S03]  /*0b20*/  UMOV UR39, URZ ;  /* 0x0000003f00277c82 */ /* 0x000fc60008000000 */
[----:B------:R-:W-:Y:S01]  /*0b30*/  USHF.R.U32.HI UR4, URZ, 0x1, UR5 ;  /* 0x000000013f047899 */ /* 0x000fe20008011605 */
[----:B------:R-:W-:-:S03]  /*0b40*/  IMAD.X R17, R0, 0x1, R17, P0 ;  /* 0x0000000100117824 */ /* 0x000fc600000e0611 */
[----:B------:R-:W-:Y:S02]  /*0b50*/  UIMAD UR38, UR4, -0x3, UR40 ;  /* 0xfffffffd042678a4 */ /* 0x000fe4000f8e0228 */
[----:B------:R-:W-:-:S12]  /*0b60*/  @UP0 ULOP3.LUT UR39, UR4, 0x1, URZ, 0xc0, !UPT ;  /* 0x0000000104270892 */ /* 0x000fd8000f8ec03f */
.L_x_9:
[----:B------:R-:W-:Y:S01]  /*0b70*/  ISETP.GE.U32.AND P0, PT, R16, UR8, PT ;  /* 0x0000000810007c0c */ /* 0x000fe2000bf06070 */
[----:B------:R-:W-:Y:S01]  /*0b80*/  IMAD.MOV.U32 R22, RZ, RZ, -0x1 ;  /* 0xffffffffff167424 */ /* 0x000fe200078e00ff */
[----:B------:R-:W-:Y:S01]  /*0b90*/  PRMT R3, RZ, 0x7610, R3 ;  /* 0x00007610ff037816 */ /* 0x000fe20000000003 */
[----:B------:R-:W-:Y:S01]  /*0ba0*/  IMAD.MOV.U32 R18, RZ, RZ, -0x1 ;  /* 0xffffffffff127424 */ /* 0x000fe200078e00ff */
[----:B------:R-:W-:Y:S01]  /*0bb0*/  ISETP.GE.U32.AND.EX P0, PT, R17, UR9, PT, P0 ;  /* 0x0000000911007c0c */ /* 0x000fe2000bf06100 */
[----:B------:R-:W-:-:S12]  /*0bc0*/  IMAD.MOV.U32 R19, RZ, RZ, -0x1 ;  /* 0xffffffffff137424 */ /* 0x000fd800078e00ff */
[----:B------:R-:W-:Y:S05]  /*0bd0*/  @P0 BRA `(.L_x_10) ;  /* 0x0000000400580947 */ /* 0x000fea0003800000 */
[----:B------:R-:W1:Y:S01]  /*0be0*/  LDC.64 R20, c[0x0][0x628] ;  /* 0x00018a00ff147b82 */ /* 0x000e620000000a00 */
[----:B------:R-:W-:Y:S02]  /*0bf0*/  IMAD.MOV.U32 R8, RZ, RZ, R16 ;  /* 0x000000ffff087224 */ /* 0x000fe400078e0010 */
[----:B------:R-:W-:-:S05]  /*0c00*/  IMAD.MOV.U32 R9, RZ, RZ, R17 ;  /* 0x000000ffff097224 */ /* 0x000fca00078e0011 */
[----:B------:R-:W2:Y:S08]  /*0c10*/  LDC R18, c[0x0][0x630] ;  /* 0x00018c00ff127b82 */ /* 0x000eb00000000800 */
[----:B------:R-:W3:Y:S01]  /*0c20*/  LDC.64 R24, c[0x0][0x620] ;  /* 0x00018800ff187b82 */ /* 0x000ee20000000a00 */
[----:B-1----:R-:W-:-:S04]  /*0c30*/  ISETP.NE.U32.AND P0, PT, R20, RZ, PT ;  /* 0x000000ff1400720c */ /* 0x002fc80003f05070 */
[----:B------:R-:W-:-:S13]  /*0c40*/  ISETP.NE.AND.EX P0, PT, R21, RZ, PT, P0 ;  /* 0x000000ff1500720c */ /* 0x000fda0003f05300 */
[----:B--23--:R-:W-:Y:S05]  /*0c50*/  @!P0 BRA `(.L_x_11) ;  /* 0x0000000000288947 */ /* 0x00cfea0003800000 */
[----:B------:R-:W1:Y:S02]  /*0c60*/  LDC R3, c[0x0][0x634] ;  /* 0x00018d00ff037b82 */ /* 0x000e640000000800 */
[----:B-1----:R-:W-:-:S05]  /*0c70*/  IADD3 R3, P0, R16, R3, RZ ;  /* 0x0000000310037210 */ /* 0x002fca0007f1e0ff */
[----:B------:R-:W-:-:S04]  /*0c80*/  IMAD.X R19, RZ, RZ, R17, P0 ;  /* 0x000000ffff137224 */ /* 0x000fc800000e0611 */
[----:B------:R-:W-:-:S04]  /*0c90*/  IMAD.WIDE.U32 R8, R19, R20, RZ ;  /* 0x0000001413087225 */ /* 0x000fc800078e00ff */
[----:B0-----:R-:W-:-:S04]  /*0ca0*/  IMAD.WIDE.U32 R10, P0, R3, R21, R8 ;  /* 0x00000015030a7225 */ /* 0x001fc80007800008 */
[----:B------:R-:W-:-:S04]  /*0cb0*/  IMAD.WIDE.U32 R8, R3, R20, RZ ;  /* 0x0000001403087225 */ /* 0x000fc800078e00ff */
[----:B------:R-:W-:Y:S01]  /*0cc0*/  IMAD.X R13, RZ, RZ, RZ, P0 ;  /* 0x000000ffff0d7224 */ /* 0x000fe200000e06ff */
[----:B------:R-:W-:Y:S01]  /*0cd0*/  IADD3 RZ, P0, R9, R10, RZ ;  /* 0x0000000a09ff7210 */ /* 0x000fe20007f1e0ff */
[----:B------:R-:W-:-:S04]  /*0ce0*/  IMAD.MOV.U32 R12, RZ, RZ, R11 ;  /* 0x000000ffff0c7224 */ /* 0x000fc800078e000b */
[----:B------:R-:W-:-:S08]  /*0cf0*/  IMAD.WIDE.U32.X R8, R19, R21, R12, P0 ;  /* 0x0000001513087225 */ /* 0x000fd000000e040c */
.L_x_11:
[-CC-:B------:R-:W-:Y:S01]  /*0d00*/  SHF.R.U64 R30, R8, R18.reuse, R9.reuse ;  /* 0x00000012081e7219 */ /* 0x180fe20000001209 */
[----:B------:R-:W1:Y:S01]  /*0d10*/  LDC R12, c[0x0][0x618] ;  /* 0x00018600ff0c7b82 */ /* 0x000e620000000800 */
[----:B------:R-:W-:Y:S01]  /*0d20*/  SHF.R.U32.HI R7, RZ, R18, R9 ;  /* 0x00000012ff077219 */ /* 0x000fe20000011609 */
[----:B------:R-:W-:Y:S01]  /*0d30*/  ULDC UR4, c[0x0][0x150] ;  /* 0x0000540000047ab9 */ /* 0x000fe20000000800 */
[----:B0-----:R-:W-:Y:S02]  /*0d40*/  IADD3 R11, P0, RZ, -R30, RZ ;  /* 0x8000001eff0b7210 */ /* 0x001fe40007f1e0ff */
[----:B------:R-:W-:-:S03]  /*0d50*/  I2FP.F32.U32 R3, R6 ;  /* 0x0000000600037245 */ /* 0x000fc60000201000 */
[----:B------:R-:W0:Y:S01]  /*0d60*/  LDC.64 R26, c[0x0][0x640] ;  /* 0x00019000ff1a7b82 */ /* 0x000e220000000a00 */
[----:B------:R-:W-:Y:S02]  /*0d70*/  IMAD.X R13, RZ, RZ, ~R7, P0 ;  /* 0x000000ffff0d7224 */ /* 0x000fe400000e0e07 */
[----:B------:R-:W-:Y:S01]  /*0d80*/  FMUL R3, R3, UR4 ;  /* 0x0000000403037c20 */ /* 0x000fe20008400000 */
[----:B------:R-:W-:Y:S01]  /*0d90*/  IMAD.WIDE.U32 R8, R11, R24, R16 ;  /* 0x000000180b087225 */ /* 0x000fe200078e0010 */
[----:B------:R-:W-:-:S03]  /*0da0*/  ULDC UR4, c[0x0][0x154] ;  /* 0x0000550000047ab9 */ /* 0x000fc60000000800 */
[----:B------:R-:W-:Y:S01]  /*0db0*/  IMAD R10, R13, R24, RZ ;  /* 0x000000180d0a7224 */ /* 0x000fe200078e02ff */
[----:B------:R-:W2:Y:S01]  /*0dc0*/  LDC R7, c[0x0][0x144] ;  /* 0x00005100ff077b82 */ /* 0x000ea20000000800 */
[----:B------:R-:W3:Y:S02]  /*0dd0*/  F2I.U32.TRUNC.NTZ R3, R3 ;  /* 0x0000000300037305 */ /* 0x000ee4000020f000 */
[----:B------:R-:W-:-:S04]  /*0de0*/  IMAD R11, R11, R25, R10 ;  /* 0x000000190b0b7224 */ /* 0x000fc800078e020a */
[----:B------:R-:W-:Y:S01]  /*0df0*/  IMAD.IADD R9, R9, 0x1, R11 ;  /* 0x0000000109097824 */ /* 0x000fe200078e020b */
[----:B------:R-:W4:Y:S01]  /*0e00*/  LDC R18, c[0x0][0x608] ;  /* 0x00018200ff127b82 */ /* 0x000f220000000800 */
[----:B------:R-:W-:-:S03]  /*0e10*/  IMAD.MOV.U32 R11, RZ, RZ, -0x1 ;  /* 0xffffffffff0b7424 */ /* 0x000fc600078e00ff */
[-C--:B-1----:R-:W-:Y:S02]  /*0e20*/  SHF.R.U64 R22, R8, R12.reuse, R9 ;  /* 0x0000000c08167219 */ /* 0x082fe40000001209 */
[----:B------:R-:W-:Y:S02]  /*0e30*/  I2FP.F32.U32 R8, R15 ;  /* 0x0000000f00087245 */ /* 0x000fe40000201000 */
[----:B------:R-:W1:Y:S01]  /*0e40*/  LDC R24, c[0x0][0x658] ;  /* 0x00019600ff187b82 */ /* 0x000e620000000800 */
[----:B0-----:R-:W-:Y:S01]  /*0e50*/  ISETP.NE.U32.AND P0, PT, R26, RZ, PT ;  /* 0x000000ff1a00720c */ /* 0x001fe20003f05070 */
[----:B---3--:R-:W-:Y:S01]  /*0e60*/  IMAD.MOV R10, RZ, RZ, -R3 ;  /* 0x000000ffff0a7224 */ /* 0x008fe200078e0a03 */
[----:B------:R-:W-:Y:S01]  /*0e70*/  SHF.R.U32.HI R9, RZ, R12, R9 ;  /* 0x0000000cff097219 */ /* 0x000fe20000011609 */
[----:B------:R-:W-:Y:S01]  /*0e80*/  FMUL R8, R8, UR4 ;  /* 0x0000000408087c20 */ /* 0x000fe20008400000 */
[----:B------:R-:W-:-:S03]  /*0e90*/  ISETP.NE.AND.EX P0, PT, R27, RZ, PT, P0 ;  /* 0x000000ff1b00720c */ /* 0x000fc60003f05300 */
[----:B------:R-:W0:Y:S01]  /*0ea0*/  LDC R20, c[0x0][0x148] ;  /* 0x00005200ff147b82 */ /* 0x000e220000000800 */
[----:B--2---:R-:W-:-:S07]  /*0eb0*/  IMAD R3, R7, R10, R6 ;  /* 0x0000000a07037224 */ /* 0x004fce00078e0206 */
[----:B------:R-:W2:Y:S01]  /*0ec0*/  LDC R21, c[0x0][0x600] ;  /* 0x00018000ff157b82 */ /* 0x000ea20000000800 */
[-CC-:B----4-:R-:W-:Y:S02]  /*0ed0*/  SHF.R.U64 R32, R22, R18.reuse, R9.reuse ;  /* 0x0000001216207219 */ /* 0x190fe40000001209 */
[----:B------:R-:W-:Y:S01]  /*0ee0*/  SHF.R.U32.HI R7, RZ, R18, R9 ;  /* 0x00000012ff077219 */ /* 0x000fe20000011609 */
[----:B------:R-:W-:Y:S01]  /*0ef0*/  IMAD.MOV.U32 R9, RZ, RZ, 0x1 ;  /* 0x00000001ff097424 */ /* 0x000fe200078e00ff */
[----:B------:R3:W4:Y:S03]  /*0f00*/  F2I.U32.TRUNC.NTZ R18, R8 ;  /* 0x0000000800127305 */ /* 0x000726000020f000 */
[----:B------:R-:W0:Y:S01]  /*0f10*/  LDC R25, c[0x0][0x648] ;  /* 0x00019200ff197b82 */ /* 0x000e220000000800 */
[-C--:B-1----:R-:W-:Y:S02]  /*0f20*/  SHF.L.U32 R6, R11, R24.reuse, RZ ;  /* 0x000000180b067219 */ /* 0x082fe400000006ff */
[----:B------:R-:W-:-:S02]  /*0f30*/  SHF.R.U64 R34, R32, R24, R7 ;  /* 0x0000001820227219 */ /* 0x000fc40000001207 */
[----:B------:R-:W-:Y:S02]  /*0f40*/  LOP3.LUT R13, RZ, R6, RZ, 0x33, !PT ;  /* 0x00000006ff0d7212 */ /* 0x000fe400078e33ff */
[-C--:B------:R-:W-:Y:S01]  /*0f50*/  SHF.R.U32.HI R7, RZ, R24.reuse, R7 ;  /* 0x00000018ff077219 */ /* 0x080fe20000011607 */
[----:B------:R-:W1:Y:S01]  /*0f60*/  LDC R29, c[0x0][0x638] ;  /* 0x00018e00ff1d7b82 */ /* 0x000e620000000800 */
[----:B------:R-:W-:Y:S01]  /*0f70*/  SHF.L.U32 R12, R9, R24, RZ ;  /* 0x00000018090c7219 */ /* 0x000fe200000006ff */
[----:B------:R-:W-:-:S06]  /*0f80*/  IMAD.MOV.U32 R6, RZ, RZ, R34 ;  /* 0x000000ffff067224 */ /* 0x000fcc00078e0022 */
[----:B------:R-:W0:Y:S01]  /*0f90*/  LDC R28, c[0x0][0x610] ;  /* 0x00018400ff1c7b82 */ /* 0x000e220000000800 */
[----:B---34-:R-:W-:Y:S05]  /*0fa0*/  @!P0 BRA `(.L_x_12) ;  /* 0x0000000000288947 */ /* 0x018fea0003800000 */
[----:B------:R-:W3:Y:S02]  /*0fb0*/  LDC R11, c[0x0][0x64c] ;  /* 0x00019300ff0b7b82 */ /* 0x000ee40000000800 */
[----:B---3--:R-:W-:-:S05]  /*0fc0*/  IADD3 R11, P0, R34, R11, RZ ;  /* 0x0000000b220b7210 */ /* 0x008fca0007f1e0ff */
[----:B------:R-:W-:-:S04]  /*0fd0*/  IMAD.X R19, RZ, RZ, R7, P0 ;  /* 0x000000ffff137224 */ /* 0x000fc800000e0607 */
[----:B------:R-:W-:-:S04]  /*0fe0*/  IMAD.WIDE.U32 R6, R19, R26, RZ ;  /* 0x0000001a13067225 */ /* 0x000fc800078e00ff */
[----:B------:R-:W-:-:S04]  /*0ff0*/  IMAD.WIDE.U32 R8, P0, R11, R27, R6 ;  /* 0x0000001b0b087225 */ /* 0x000fc80007800006 */
[----:B------:R-:W-:-:S04]  /*1000*/  IMAD.WIDE.U32 R6, R11, R26, RZ ;  /* 0x0000001a0b067225 */ /* 0x000fc800078e00ff */
[----:B------:R-:W-:Y:S01]  /*1010*/  IMAD.X R11, RZ, RZ, RZ, P0 ;  /* 0x000000ffff0b7224 */ /* 0x000fe200000e06ff */
[----:B------:R-:W-:Y:S01]  /*1020*/  IADD3 RZ, P0, R7, R8, RZ ;  /* 0x0000000807ff7210 */ /* 0x000fe20007f1e0ff */
[----:B------:R-:W-:-:S04]  /*1030*/  IMAD.MOV.U32 R10, RZ, RZ, R9 ;  /* 0x000000ffff0a7224 */ /* 0x000fc800078e0009 */
[----:B------:R-:W-:-:S08]  /*1040*/  IMAD.WIDE.U32.X R6, R19, R27, R10, P0 ;  /* 0x0000001b13067225 */ /* 0x000fd000000e040a */
.L_x_12:
[----:B0-----:R-:W-:Y:S01]  /*1050*/  SHF.R.U64 R6, R6, R25, R7 ;  /* 0x0000001906067219 */ /* 0x001fe20000001207 */
[----:B--2---:R-:W-:Y:S01]  /*1060*/  VIADD R7, R21, 0xffffffff ;  /* 0xffffffff15077836 */ /* 0x004fe20000000000 */
[----:B------:R-:W-:Y:S01]  /*1070*/  LOP3.LUT R13, R32, R13, RZ, 0xc0, !PT ;  /* 0x0000000d200d7212 */ /* 0x000fe200078ec0ff */
[----:B------:R-:W-:Y:S02]  /*1080*/  IMAD.MOV R18, RZ, RZ, -R18 ;  /* 0x000000ffff127224 */ /* 0x000fe400078e0a12 */
[----:B------:R-:W-:Y:S01]  /*1090*/  IMAD.MOV R8, RZ, RZ, -R6 ;  /* 0x000000ffff087224 */ /* 0x000fe200078e0a06 */
[----:B------:R-:W-:Y:S01]  /*10a0*/  LOP3.LUT R7, R22, R7, RZ, 0xc0, !PT ;  /* 0x0000000716077212 */ /* 0x000fe200078ec0ff */
[----:B------:R-:W-:Y:S02]  /*10b0*/  IMAD R12, R12, R6, R13 ;  /* 0x000000060c0c7224 */ /* 0x000fe400078e020d */
[----:B------:R-:W-:Y:S02]  /*10c0*/  @P1 IMAD R3, R20, R18, R15 ;  /* 0x0000001214031224 */ /* 0x000fe400078e020f */
[----:B-1----:R-:W-:-:S02]  /*10d0*/  IMAD R6, R8, R29, R34 ;  /* 0x0000001d08067224 */ /* 0x002fc400078e0222 */
[----:B------:R-:W-:Y:S02]  /*10e0*/  IMAD R22, R12, R28, R3 ;  /* 0x0000001c0c167224 */ /* 0x000fe400078e0203 */
[----:B------:R-:W-:Y:S02]  /*10f0*/  IMAD R7, R6, R21, R7 ;  /* 0x0000001506077224 */ /* 0x000fe400078e0207 */
[----:B------:R-:W-:Y:S02]  /*1100*/  IMAD.MOV.U32 R3, RZ, RZ, 0x1 ;  /* 0x00000001ff037424 */ /* 0x000fe400078e00ff */
[----:B------:R-:W-:Y:S01]  /*1110*/  IMAD.MOV.U32 R19, RZ, RZ, R30 ;  /* 0x000000ffff137224 */ /* 0x000fe200078e001e */
[----:B------:R-:W-:Y:S02]  /*1120*/  SEL R18, R7, R22, !P1 ;  /* 0x0000001607127207 */ /* 0x000fe40004800000 */
[----:B------:R-:W-:-:S07]  /*1130*/  SEL R22, R22, R7, !P1 ;  /* 0x0000000716167207 */ /* 0x000fce0004800000 */
.L_x_10:
[----:B------:R-:W-:Y:S05]  /*1140*/  @!P2 BRA `(.L_x_13) ;  /* 0x0000003800cca947 */ /* 0x000fea0003800000 */
[----:B------:R-:W-:-:S13]  /*1150*/  ISETP.GT.U32.AND P0, PT, R31, 0x1, PT ;  /* 0x000000011f00780c */ /* 0x000fda0003f04070 */
[----:B------:R-:W-:Y:S05]  /*1160*/  @P0 EXIT ;  /* 0x000000000000094d */ /* 0x000fea0003800000 */
.L_x_14:
[----:B------:R-:W-:-:S08]  /*1170*/  NOP ;  /* 0x0000000000007918 */ /* 0x000fd00000000000 */
[----:B------:R-:W1:Y:S02]  /*1180*/  USETMAXREG.TRY_ALLOC.CTAPOOL UP0, 0xe8 ;  /* 0x000000e8000079c8 */ /* 0x000e640008000600 */
[----:B-1----:R-:W-:-:S13]  /*1190*/  PLOP3.LUT P0, PT, PT, PT, UP0, 0x80, 0x0 ;  /* 0x000000000000781c */ /* 0x002fda0003f0f008 */
[----:B------:R-:W-:Y:S05]  /*11a0*/  @!P0 BRA `(.L_x_14) ;  /* 0xfffffffc00f08947 */ /* 0x000fea000383ffff */
[----:B------:R-:W-:-:S13]  /*11b0*/  LOP3.LUT P0, RZ, R3, 0xff, RZ, 0xc0, !PT ;  /* 0x000000ff03ff7812 */ /* 0x000fda000780c0ff */
[----:B------:R-:W-:Y:S05]  /*11c0*/  @!P0 EXIT ;  /* 0x000000000000894d */ /* 0x000fea0003800000 */
[----:B------:R-:W2:Y:S01]  /*11d0*/  LDL.64 R8, [R1] ;  /* 0x0000000001087983 */ /* 0x000ea20000100a00 */
[----:B------:R-:W-:Y:S01]  /*11e0*/  SHF.R.S32.HI R4, RZ, 0x1f, R5 ;  /* 0x0000001fff047819 */ /* 0x000fe20000011405 */
[----:B------:R-:W1:Y:S01]  /*11f0*/  S2UR UR4, SR_CgaCtaId ;  /* 0x00000000000479c3 */ /* 0x000e620000008800 */
[----:B------:R-:W-:Y:S01]  /*1200*/  UMOV UR41, 0x400 ;  /* 0x0000040000297882 */ /* 0x000fe20000000000 */
[----:B------:R-:W-:Y:S01]  /*1210*/  UISETP.LT.AND UP0, UPT, UR40, 0x1, UPT ;  /* 0x000000012800788c */ /* 0x000fe2000bf01270 */
[CC--:B------:R-:W-:Y:S01]  /*1220*/  LEA.HI R3, R4.reuse, R5.reuse, RZ, 0x2 ;  /* 0x0000000504037211 */ /* 0x0c0fe200078f10ff */
[----:B------:R-:W-:Y:S01]  /*1230*/  UIADD3 UR5, UR43, -0x1, URZ ;  /* 0xffffffff2b057890 */ /* 0x000fe2000fffe03f */
[----:B------:R-:W-:Y:S01]  /*1240*/  LEA.HI R4, R4, R5, RZ, 0x5 ;  /* 0x0000000504047211 */ /* 0x000fe200078f28ff */
[----:B------:R-:W-:Y:S01]  /*1250*/  USEL UR42, UR40, 0x1, UP0 ;  /* 0x00000001282a7887 */ /* 0x000fe20008000000 */
[--C-:B------:R-:W-:Y:S01]  /*1260*/  SHF.R.S32.HI R58, RZ, 0x2, R3.reuse ;  /* 0x00000002ff3a7819 */ /* 0x100fe20000011403 */
[----:B------:R-:W3:Y:S01]  /*1270*/  LDC R64, c[0x0][0x658] ;  /* 0x00019600ff407b82 */ /* 0x000ee20000000800 */
[----:B------:R-:W-:Y:S01]  /*1280*/  SHF.R.S32.HI R7, RZ, 0x1f, R3 ;  /* 0x0000001fff077819 */ /* 0x000fe20000011403 */
[----:B------:R-:W-:Y:S01]  /*1290*/  UISETP.NE.AND UP0, UPT, UR5, URZ, UPT ;  /* 0x0000003f0500728c */ /* 0x000fe2000bf05270 */
[----:B------:R-:W-:Y:S01]  /*12a0*/  LOP3.LUT R6, R3, 0xfffffffc, RZ, 0xc0, !PT ;  /* 0xfffffffc03067812 */ /* 0x000fe200078ec0ff */
[----:B------:R-:W-:Y:S01]  /*12b0*/  ULDC UR8, c[0x0][0x284] ;  /* 0x0000a10000087ab9 */ /* 0x000fe20000000800 */
[----:B------:R-:W-:Y:S01]  /*12c0*/  LEA.HI R7, R7, R58, RZ, 0x3 ;  /* 0x0000003a07077211 */ /* 0x000fe200078f18ff */
[----:B------:R-:W-:Y:S01]  /*12d0*/  USEL UR7, URZ, 0x1, UP0 ;  /* 0x000000013f077887 */ /* 0x000fe20008000000 */
[----:B------:R-:W-:Y:S01]  /*12e0*/  SHF.R.S32.HI R3, RZ, 0x5, R4 ;  /* 0x00000005ff037819 */ /* 0x000fe20000011404 */
[----:B------:R-:W4:Y:S01]  /*12f0*/  LDC.64 R62, c[0x0][0x5c8] ;  /* 0x00017200ff3e7b82 */ /* 0x000f220000000a00 */
[----:B------:R-:W-:Y:S01]  /*1300*/  LOP3.LUT R7, R7, 0xfffffff8, RZ, 0xc0, !PT ;  /* 0xfffffff807077812 */ /* 0x000fe200078ec0ff */
[----:B------:R-:W-:Y:S01]  /*1310*/  IMAD.IADD R6, R5, 0x1, -R6 ;  /* 0x0000000105067824 */ /* 0x000fe200078e0a06 */
[----:B------:R-:W-:Y:S01]  /*1320*/  LOP3.LUT R72, R23, 0x1, RZ, 0xfc, !PT ;  /* 0x0000000117487812 */ /* 0x000fe200078efcff */
[----:B------:R-:W-:Y:S01]  /*1330*/  IMAD.MOV.U32 R5, RZ, RZ, 0x1 ;  /* 0x00000001ff057424 */ /* 0x000fe200078e00ff */
[----:B------:R-:W-:Y:S01]  /*1340*/  USHF.L.U32 UR47, UR40, 0x1, URZ ;  /* 0x00000001282f7899 */ /* 0x000fe2000800063f */
[----:B------:R-:W-:Y:S01]  /*1350*/  IMAD.IADD R58, R58, 0x1, -R7 ;  /* 0x000000013a3a7824 */ /* 0x000fe200078e0a07 */
[----:B------:R-:W-:Y:S01]  /*1360*/  UIADD3 UR42, -UR42, UR40, URZ ;  /* 0x000000282a2a7290 */ /* 0x000fe2000fffe13f */
[----:B------:R-:W0:Y:S01]  /*1370*/  LDC R65, c[0x0][0x288] ;  /* 0x0000a200ff417b82 */ /* 0x000e220000000800 */
[----:B-1----:R-:W-:Y:S01]  /*1380*/  ULEA UR41, UR4, UR41, 0x18 ;  /* 0x0000002904297291 */ /* 0x002fe2000f8ec03f */
[C-C-:B------:R-:W-:Y:S01]  /*1390*/  IMAD R69, R3.reuse, -0x10, -R58.reuse ;  /* 0xfffffff003457824 */ /* 0x140fe200078e0a3a */
[--C-:B------:R-:W-:Y:S01]  /*13a0*/  SHF.R.S32.HI R59, RZ, 0x1f, R58.reuse ;  /* 0x0000001fff3b7819 */ /* 0x100fe2000001143a */
[----:B------:R-:W-:Y:S01]  /*13b0*/  USHF.L.U32 UR4, UR5, 0x3, URZ ;  /* 0x0000000305047899 */ /* 0x000fe2000800063f */
[----:B------:R-:W-:Y:S01]  /*13c0*/  IMAD.SHL.U32 R60, R6, 0x2, RZ ;  /* 0x00000002063c7824 */ /* 0x000fe200078e00ff */
[----:B------:R-:W-:Y:S01]  /*13d0*/  UIADD3 UR5, UR41, 0x100, URZ ;  /* 0x0000010029057890 */ /* 0x000fe2000fffe03f */
[----:B------:R-:W-:Y:S01]  /*13e0*/  IMAD.U32 R73, RZ, RZ, UR7 ;  /* 0x00000007ff497e24 */ /* 0x000fe2000f8e00ff */
[----:B------:R-:W1:Y:S01]  /*13f0*/  LDC R67, c[0x0][0x600] ;  /* 0x00018000ff437b82 */ /* 0x000e620000000800 */
[----:B------:R-:W-:Y:S01]  /*1400*/  IMAD.WIDE R58, R3, 0x10, R58 ;  /* 0x00000010033a7825 */ /* 0x000fe200078e023a */
[----:B------:R-:W-:Y:S01]  /*1410*/  UIADD3 UR6, UR41, 0xc100, URZ ;  /* 0x0000c10029067890 */ /* 0x000fe2000fffe03f */
[----:B------:R-:W-:Y:S01]  /*1420*/  SHF.R.S32.HI R61, RZ, 0x1f, R60 ;  /* 0x0000001fff3d7819 */ /* 0x000fe2000001143c */
[----:B------:R-:W-:Y:S01]  /*1430*/  USHF.R.U32.HI UR5, URZ, 0x4, UR5 ;  /* 0x000000043f057899 */ /* 0x000fe20008011605 */
[----:B------:R-:W-:Y:S01]  /*1440*/  IMAD.MOV.U32 R3, RZ, RZ, -0x1 ;  /* 0xffffffffff037424 */ /* 0x000fe200078e00ff */
[----:B------:R-:W-:Y:S01]  /*1450*/  USHF.R.U32.HI UR6, URZ, 0x4, UR6 ;  /* 0x000000043f067899 */ /* 0x000fe20008011606 */
[----:B------:R-:W-:Y:S01]  /*1460*/  VIADD R69, R69, UR8 ;  /* 0x0000000845457c36 */ /* 0x000fe20008000000 */
[----:B------:R-:W-:Y:S01]  /*1470*/  UIADD3 UR48, UR41, 0x40, URZ ;  /* 0x0000004029307890 */ /* 0x000fe2000fffe03f */
[C---:B----4-:R-:W-:Y:S01]  /*1480*/  SHF.L.U64.HI R63, R62.reuse, 0x3, R63 ;  /* 0x000000033e3f7819 */ /* 0x050fe2000001023f */
[----:B------:R-:W-:Y:S01]  /*1490*/  ULOP3.LUT UR4, UR4, 0x8, URZ, 0xc0, !UPT ;  /* 0x0000000804047892 */ /* 0x000fe2000f8ec03f */
[-C--:B---3--:R-:W-:Y:S01]  /*14a0*/  SHF.L.U32 R3, R3, R64.reuse, RZ ;  /* 0x0000004003037219 */ /* 0x088fe200000006ff */
[----:B------:R-:W-:Y:S01]  /*14b0*/  ULOP3.LUT UR5, UR5, 0x3fff, URZ, 0xc0, !UPT ;  /* 0x00003fff05057892 */ /* 0x000fe2000f8ec03f */
[----:B------:R-:W-:Y:S01]  /*14c0*/  SHF.L.U32 R64, R5, R64, RZ ;  /* 0x0000004005407219 */ /* 0x000fe200000006ff */
[----:B------:R-:W-:Y:S01]  /*14d0*/  ULOP3.LUT UR6, UR6, 0x3fff, URZ, 0xc0, !UPT ;  /* 0x00003fff06067892 */ /* 0x000fe2000f8ec03f */
[----:B------:R-:W-:Y:S01]  /*14e0*/  IMAD.SHL.U32 R62, R62, 0x8, RZ ;  /* 0x000000083e3e7824 */ /* 0x000fe200078e00ff */
[----:B------:R-:W-:Y:S01]  /*14f0*/  LOP3.LUT R68, RZ, R3, RZ, 0x33, !PT ;  /* 0x00000003ff447212 */ /* 0x000fe200078e33ff */
[----:B0-----:R-:W-:Y:S01]  /*1500*/  IMAD R65, R6, -0x2, R65 ;  /* 0xfffffffe06417824 */ /* 0x001fe200078e0241 */
[----:B------:R-:W-:-:S02]  /*1510*/  ULEA UR43, UR43, UR48, 0x3 ;  /* 0x000000302b2b7291 */ /* 0x000fc4000f8e183f */
[----:B------:R-:W-:Y:S02]  /*1520*/  ULOP3.LUT UR49, UR4, 0x8, URZ, 0x3c, !UPT ;  /* 0x0000000804317892 */ /* 0x000fe4000f8e3c3f */
[----:B------:R-:W-:Y:S01]  /*1530*/  ULOP3.LUT UR44, UR4, 0x18, URZ, 0x3c, !UPT ;  /* 0x00000018042c7892 */ /* 0x000fe2000f8e3c3f */
[----:B-1----:R-:W-:Y:S01]  /*1540*/  VIADD R67, R67, 0xffffffff ;  /* 0xffffffff43437836 */ /* 0x002fe20000000000 */
[----:B------:R-:W-:Y:S02]  /*1550*/  ULOP3.LUT UR45, UR5, 0x10000, URZ, 0xfc, !UPT ;  /* 0x00010000052d7892 */ /* 0x000fe4000f8efc3f */
[----:B------:R-:W-:Y:S01]  /*1560*/  ULOP3.LUT UR46, UR6, 0x10000, URZ, 0xfc, !UPT ;  /* 0x00010000062e7892 */ /* 0x000fe2000f8efc3f */
[----:B--2---:R-:W-:-:S11]  /*1570*/  SHF.L.U64.HI R66, R8, 0x1, R0 ;  /* 0x0000000108427819 */ /* 0x004fd60000010200 */
.L_x_98:
[----:B------:R-:W-:-:S04]  /*1580*/  SHF.L.U32 R0, R73, 0x1f, RZ ;  /* 0x0000001f49007819 */ /* 0x000fc800000006ff */
[----:B------:R-:W0:Y:S02]  /*1590*/  SYNCS.PHASECHK.TRANS64.TRYWAIT P0, [UR43+-0x8], R0 ;  /* 0xfffff800ff0075a7 */ /* 0x000e24000800016b */
[----:B01-34-:R-:W-:Y:S05]  /*15a0*/  @!P0 BRA `(.L_x_15) ;  /* 0x0000004400a08947 */ /* 0x01bfea0003800000 */
.L_x_119:
[----:B------:R-:W-:Y:S02]  /*15b0*/  ULDC UR4, c[0x0][0x28c] ;  /* 0x0000a30000047ab9 */ /* 0x000fe40000000800 */
[----:B------:R-:W-:-:S13]  /*15c0*/  ISETP.LT.AND P0, PT, RZ, UR4, PT ;  /* 0x00000004ff007c0c */ /* 0x000fda000bf01270 */
[----:B------:R-:W-:Y:S05]  /*15d0*/  @P0 BRA `(.L_x_16) ;  /* 0x0000000000400947 */ /* 0x000fea0003800000 */
[----:B0-----:R-:W-:Y:S01]  /*15e0*/  MOV R0, 0x0 ;  /* 0x0000000000007802 */ /* 0x001fe20000000f00 */
[----:B------:R-:W-:Y:S01]  /*15f0*/  ULDC.64 UR4, c[0x4][0x68] ;  /* 0x01001a0000047ab9 */ /* 0x000fe20000000a00 */
[----:B------:R-:W-:Y:S01]  /*1600*/  ULDC.64 UR6, c[0x4][0x8] ;  /* 0x0100020000067ab9 */ /* 0x000fe20000000a00 */
[----:B------:R-:W-:Y:S01]  /*1610*/  IMAD.U32 R4, RZ, RZ, UR4 ;  /* 0x00000004ff047e24 */ /* 0x000fe2000f8e00ff */
[----:B------:R0:W1:Y:S01]  /*1620*/  LDC.64 R14, c[0x4][R0] ;  /* 0x01000000000e7b82 */ /* 0x0000620000000a00 */
[----:B------:R-:W-:Y:S01]  /*1630*/  IMAD.U32 R5, RZ, RZ, UR5 ;  /* 0x00000005ff057e24 */ /* 0x000fe2000f8e00ff */
[----:B------:R-:W-:Y:S01]  /*1640*/  ULDC.64 UR4, c[0x4][0x70] ;  /* 0x01001c0000047ab9 */ /* 0x000fe20000000a00 */
[----:B------:R-:W-:Y:S02]  /*1650*/  IMAD.U32 R10, RZ, RZ, UR6 ;  /* 0x00000006ff0a7e24 */ /* 0x000fe4000f8e00ff */
[----:B------:R-:W-:Y:S02]  /*1660*/  IMAD.U32 R6, RZ, RZ, UR4 ;  /* 0x00000004ff067e24 */ /* 0x000fe4000f8e00ff */
[----:B------:R-:W-:-:S02]  /*1670*/  IMAD.U32 R7, RZ, RZ, UR5 ;  /* 0x00000005ff077e24 */ /* 0x000fc4000f8e00ff */
[----:B------:R-:W-:Y:S02]  /*1680*/  IMAD.U32 R11, RZ, RZ, UR7 ;  /* 0x00000007ff0b7e24 */ /* 0x000fe4000f8e00ff */
[----:B------:R-:W-:Y:S02]  /*1690*/  IMAD.MOV.U32 R8, RZ, RZ, 0x1e1 ;  /* 0x000001e1ff087424 */ /* 0x000fe400078e00ff */
[----:B------:R-:W-:Y:S02]  /*16a0*/  IMAD.MOV.U32 R12, RZ, RZ, 0x1 ;  /* 0x00000001ff0c7424 */ /* 0x000fe400078e00ff */
[----:B0-----:R-:W-:-:S07]  /*16b0*/  IMAD.MOV.U32 R13, RZ, RZ, RZ ;  /* 0x000000ffff0d7224 */ /* 0x001fce00078e00ff */
[----:B------:R-:W-:-:S07]  /*16c0*/  LEPC R20, `(.L_x_16) ;  /* 0x000000001014794e */ /* 0x000fce0000000000 */
[----:B-1---5:R-:W-:Y:S05]  /*16d0*/  CALL.ABS.NOINC R14 ;  /* 0x000000000e007343 */ /* 0x022fea0003c00000 */
.L_x_16:
[----:B------:R-:W-:-:S13]  /*16e0*/  ISETP.NE.AND P0, PT, R72, 0x3, PT ;  /* 0x000000034800780c */ /* 0x000fda0003f05270 */
[----:B------:R-:W-:Y:S05]  /*16f0*/  @!P0 BRA `(.L_x_17) ;  /* 0x0000000000048947 */ /* 0x000fea0003800000 */
[----:B------:R-:W-:Y:S01]  /*1700*/  BPT.TRAP 0x1 ;  /* 0x000000040000795c */ /* 0x000fe20000300000 */
.L_x_17:
[----:B0-----:R-:W-:Y:S02]  /*1710*/  IMAD.U32 R3, RZ, RZ, UR38 ;  /* 0x00000026ff037e24 */ /* 0x001fe4000f8e00ff */
[----:B------:R-:W-:-:S03]  /*1720*/  IMAD.U32 R0, RZ, RZ, UR39 ;  /* 0x00000027ff007e24 */ /* 0x000fc6000f8e00ff */
[----:B------:R-:W-:Y:S02]  /*1730*/  LEA R3, R3, UR41, 0x3 ;  /* 0x0000002903037c11 */ /* 0x000fe4000f8e18ff */
[----:B------:R-:W-:-:S04]  /*1740*/  SHF.L.U32 R0, R0, 0x1f, RZ ;  /* 0x0000001f00007819 */ /* 0x000fc800000006ff */
[----:B------:R0:W1:Y:S01]  /*1750*/  SYNCS.PHASECHK.TRANS64.TRYWAIT P1, [R3+URZ], R0 ;  /* 0x00000000030075a7 */ /* 0x000062000802017f */
[----:B------:R-:W-:Y:S05]  /*1760*/  @!P0 BRA `(.L_x_18) ;  /* 0x0000000000048947 */ /* 0x000fea0003800000 */
[----:B------:R-:W-:Y:S01]  /*1770*/  BPT.TRAP 0x1 ;  /* 0x000000040000795c */ /* 0x000fe20000300000 */
.L_x_18:
[----:B-1----:R-:W-:Y:S05]  /*1780*/  @P1 BRA `(.L_x_19) ;  /* 0x0000000000081947 */ /* 0x002fea0003800000 */
[----:B------:R-:W1:Y:S02]  /*1790*/  SYNCS.PHASECHK.TRANS64.TRYWAIT P1, [R3+URZ], R0 ;  /* 0x00000000030075a7 */ /* 0x000e64000802017f */
[----:B-1----:R-:W-:Y:S05]  /*17a0*/  @!P1 BRA `(.L_x_20) ;  /* 0x0000004400389947 */ /* 0x002fea0003800000 */
.L_x_19:
[----:B------:R-:W-:Y:S05]  /*17b0*/  WARPSYNC.ALL ;  /* 0x0000000000007948 */ /* 0x000fea0003800000 */
[----:B------:R-:W-:Y:S01]  /*17c0*/  ULEA UR8, UR38, UR45, 0xa ;  /* 0x0000002d26087291 */ /* 0x000fe2000f8e503f */
[----:B------:R-:W-:Y:S01]  /*17d0*/  WARPGROUP.ARRIVE ;  /* 0x00000000000079c5 */ /* 0x000fe20000000000 */
[----:B------:R-:W-:Y:S01]  /*17e0*/  ULEA UR9, UR38, UR46, 0xa ;  /* 0x0000002e26097291 */ /* 0x000fe2000f8e503f */
[----:B01----:R-:W-:Y:S01]  /*17f0*/  IMAD.U32 R0, RZ, RZ, UR42 ;  /* 0x0000002aff007e24 */ /* 0x003fe2000f8e00ff */
[----:B------:R-:W-:Y:S01]  /*1800*/  UMOV UR5, 0x40000040 ;  /* 0x4000004000057882 */ /* 0x000fe20000000000 */
[----:B------:R-:W-:-:S02]  /*1810*/  UMOV UR7, 0x40000040 ;  /* 0x4000004000077882 */ /* 0x000fc40000000000 */
[----:B------:R-:W-:Y:S01]  /*1820*/  UMOV UR4, UR8 ;  /* 0x0000000800047c82 */ /* 0x000fe20008000000 */
[----:B------:R-:W-:Y:S01]  /*1830*/  ISETP.GE.AND P1, PT, R0, 0x1, PT ;  /* 0x000000010000780c */ /* 0x000fe20003f26270 */
[----:B------:R-:W-:Y:S02]  /*1840*/  UMOV UR6, UR9 ;  /* 0x0000000900067c82 */ /* 0x000fe40008000000 */
[----:B------:R-:W-:Y:S01]  /*1850*/  HGMMA.64x64x16.F32.BF16 R24, gdesc[UR4], RZ, !UPT, gsb0 ;  /* 0x00e00000041879f0 */ /* 0x000fe2000c0018ff */
[----:B------:R-:W-:Y:S02]  /*1860*/  UIADD3 UR4, UR8, 0x2, URZ ;  /* 0x0000000208047890 */ /* 0x000fe4000fffe03f */
[----:B------:R-:W-:Y:S01]  /*1870*/  UIADD3 UR6, UR9, 0x2, URZ ;  /* 0x0000000209067890 */ /* 0x000fe2000fffe03f */
[----:B------:R-:W-:Y:S01]  /*1880*/  UMOV UR5, 0x40000040 ;  /* 0x4000004000057882 */ /* 0x000fe20000000000 */
[----:B------:R-:W-:Y:S01]  /*1890*/  UMOV UR7, 0x40000040 ;  /* 0x4000004000077882 */ /* 0x000fe20000000000 */
[----:B------:R-:W-:-:S02]  /*18a0*/  WARPGROUP.DEPBAR.LE gsb0, 0x0 ;  /* 0x00008000000079c5 */ /* 0x000fc40000010000 */
[----:B------:R-:W-:-:S06]  /*18b0*/  WARPGROUP.ARRIVE ;  /* 0x00000000000079c5 */ /* 0x000fcc0000000000 */
[----:B------:R-:W-:Y:S01]  /*18c0*/  HGMMA.64x64x16.F32.BF16 R24, gdesc[UR4], R24, gsb0 ;  /* 0x00e00000041879f0 */ /* 0x000fe20008001818 */
[----:B------:R-:W-:Y:S02]  /*18d0*/  UIADD3 UR4, UR8, 0x4, URZ ;  /* 0x0000000408047890 */ /* 0x000fe4000fffe03f */
[----:B------:R-:W-:Y:S01]  /*18e0*/  UIADD3 UR6, UR9, 0x4, URZ ;  /* 0x0000000409067890 */ /* 0x000fe2000fffe03f */
[----:B------:R-:W-:Y:S01]  /*18f0*/  UMOV UR5, 0x40000040 ;  /* 0x4000004000057882 */ /* 0x000fe20000000000 */
[----:B------:R-:W-:Y:S01]  /*1900*/  UMOV UR7, 0x40000040 ;  /* 0x4000004000077882 */ /* 0x000fe20000000000 */
[----:B------:R-:W-:Y:S02]  /*1910*/  WARPGROUP.DEPBAR.LE gsb0, 0x0 ;  /* 0x00008000000079c5 */ /* 0x000fe40000010000 */
        /* <DEDUP_REMOVED lines=36> */
[----:B------:R-:W-:Y:S03]  /*1b60*/  HGMMA.64x64x16.F32.BF16 R24, gdesc[UR4], R24, gsb0 ;  /* 0x00e00000041879f0 */ /* 0x000fe60008001818 */
[----:B------:R-:W-:Y:S02]  /*1b70*/  WARPGROUP.DEPBAR.LE gsb0, 0x0 ;  /* 0x00008000000079c5 */ /* 0x000fe40000010000 */
[----:B------:R-:W-:Y:S05]  /*1b80*/  @!P1 BRA `(.L_x_21) ;  /* 0x0000000400809947 */ /* 0x000fea0003800000 */
[----:B------:R-:W-:Y:S01]  /*1b90*/  UIADD3 UR8, UR38, 0x1, URZ ;  /* 0x0000000126087890 */ /* 0x000fe2000fffe03f */
[----:B------:R-:W-:Y:S01]  /*1ba0*/  IMAD.U32 R0, RZ, RZ, UR42 ;  /* 0x0000002aff007e24 */ /* 0x000fe2000f8e00ff */
[----:B------:R-:W-:Y:S02]  /*1bb0*/  UMOV UR9, UR38 ;  /* 0x0000002600097c82 */ /* 0x000fe40008000000 */
[----:B------:R-:W-:-:S04]  /*1bc0*/  UISETP.NE.AND UP0, UPT, UR8, 0x3, UPT ;  /* 0x000000030800788c */ /* 0x000fc8000bf05270 */
[----:B------:R-:W-:Y:S02]  /*1bd0*/  USEL UR4, URZ, 0x1, UP0 ;  /* 0x000000013f047887 */ /* 0x000fe40008000000 */
[----:B------:R-:W-:Y:S02]  /*1be0*/  USEL UR8, UR8, URZ, UP0 ;  /* 0x0000003f08087287 */ /* 0x000fe40008000000 */
[----:B------:R-:W-:-:S06]  /*1bf0*/  ULOP3.LUT UR4, UR39, UR4, URZ, 0x3c, !UPT ;  /* 0x0000000427047292 */ /* 0x000fcc000f8e3c3f */
[----:B------:R-:W-:-:S07]  /*1c00*/  IMAD.U32 R5, RZ, RZ, UR4 ;  /* 0x00000004ff057e24 */ /* 0x000fce000f8e00ff */
.L_x_28:
[----:B01----:R-:W-:Y:S05]  /*1c10*/  @!P0 BRA `(.L_x_22) ;  /* 0x0000000000048947 */ /* 0x003fea0003800000 */
[----:B------:R-:W-:Y:S01]  /*1c20*/  BPT.TRAP 0x1 ;  /* 0x000000040000795c */ /* 0x000fe20000300000 */
.L_x_22:
[----:B------:R-:W-:Y:S01]  /*1c30*/  ULEA UR4, UR8, UR41, 0x3 ;  /* 0x0000002908047291 */ /* 0x000fe2000f8e183f */
[----:B------:R-:W-:-:S08]  /*1c40*/  SHF.L.U32 R3, R5, 0x1f, RZ ;  /* 0x0000001f05037819 */ /* 0x000fd000000006ff */
[----:B------:R0:W1:Y:S01]  /*1c50*/  SYNCS.PHASECHK.TRANS64.TRYWAIT P1, [UR4], R3 ;  /* 0x00000003ff0075a7 */ /* 0x0000620008020144 */
[----:B------:R-:W-:Y:S05]  /*1c60*/  @!P0 BRA `(.L_x_23) ;  /* 0x0000000000048947 */ /* 0x000fea0003800000 */
[----:B------:R-:W-:Y:S01]  /*1c70*/  BPT.TRAP 0x1 ;  /* 0x000000040000795c */ /* 0x000fe20000300000 */
.L_x_23:
[----:B-1----:R-:W-:Y:S05]  /*1c80*/  @P1 BRA `(.L_x_24) ;  /* 0x0000000000081947 */ /* 0x002fea0003800000 */
[----:B------:R-:W1:Y:S02]  /*1c90*/  SYNCS.PHASECHK.TRANS64.TRYWAIT P1, [UR4], R3 ;  /* 0x00000003ff0075a7 */ /* 0x000e640008020144 */
[----:B-1----:R-:W-:Y:S05]  /*1ca0*/  @!P1 BRA `(.L_x_25) ;  /* 0x00000040000c9947 */ /* 0x002fea0003800000 */
.L_x_24:
[----:B------:R-:W-:Y:S01]  /*1cb0*/  ULEA UR11, UR8, UR45, 0xa ;  /* 0x0000002d080b7291 */ /* 0x000fe2000f8e503f */
[----:B------:R-:W-:Y:S01]  /*1cc0*/  WARPGROUP.ARRIVE ;  /* 0x00000000000079c5 */ /* 0x000fe20000000000 */
[----:B------:R-:W-:Y:S01]  /*1cd0*/  ULEA UR10, UR8, UR46, 0xa ;  /* 0x0000002e080a7291 */ /* 0x000fe2000f8e503f */
[----:B------:R-:W-:Y:S01]  /*1ce0*/  UMOV UR5, 0x40000040 ;  /* 0x4000004000057882 */ /* 0x000fe20000000000 */
[----:B------:R-:W-:-:S03]  /*1cf0*/  UMOV UR7, 0x40000040 ;  /* 0x4000004000077882 */ /* 0x000fc60000000000 */
[----:B------:R-:W-:Y:S02]  /*1d00*/  UMOV UR4, UR11 ;  /* 0x0000000b00047c82 */ /* 0x000fe40008000000 */
[----:B------:R-:W-:Y:S02]  /*1d10*/  UMOV UR6, UR10 ;  /* 0x0000000a00067c82 */ /* 0x000fe40008000000 */
[----:B------:R-:W-:Y:S01]  /*1d20*/  HGMMA.64x64x16.F32.BF16 R24, gdesc[UR4], R24, gsb0 ;  /* 0x00e00000041879f0 */ /* 0x000fe20008001818 */
        /* <DEDUP_REMOVED lines=51> */
[----:B------:R-:W-:Y:S01]  /*2060*/  BPT.TRAP 0x1 ;  /* 0x000000040000795c */ /* 0x000fe20000300000 */
.L_x_26:
[----:B------:R-:W-:Y:S01]  /*2070*/  ULEA UR4, UR9, UR41, 0x3 ;  /* 0x0000002909047291 */ /* 0x000fe2000f8e183f */
[----:B------:R-:W-:-:S03]  /*2080*/  ISETP.GT.U32.AND P1, PT, R23, 0x1, PT ;  /* 0x000000011700780c */ /* 0x000fc60003f24070 */
[----:B------:R-:W-:-:S04]  /*2090*/  UIADD3 UR4, UR4, 0x18, URZ ;  /* 0x0000001804047890 */ /* 0x000fc8000fffe03f */
[----:B------:R-:W-:-:S09]  /*20a0*/  UPRMT UR4, URZ, 0x654, UR4 ;  /* 0x000006543f047896 */ /* 0x000fd20008000004 */
[----:B------:R-:W-:Y:S01]  /*20b0*/  SYNCS.ARRIVE.TRANS64.RED.A1T0 RZ, [UR4], RZ ;  /* 0x000000ffffff79a7 */ /* 0x000fe20008100404 */
[----:B------:R-:W-:Y:S05]  /*20c0*/  @P1 BRA `(.L_x_27) ;  /* 0x0000000000041947 */ /* 0x000fea0003800000 */
[----:B------:R-:W-:Y:S01]  /*20d0*/  BPT.TRAP 0x1 ;  /* 0x000000040000795c */ /* 0x000fe20000300000 */
.L_x_27:
[----:B------:R-:W-:Y:S01]  /*20e0*/  UIADD3 UR8, UR8, 0x1, URZ ;  /* 0x0000000108087890 */ /* 0x000fe2000fffe03f */
[C---:B------:R-:W-:Y:S01]  /*20f0*/  ISETP.GT.AND P1, PT, R0.reuse, 0x1, PT ;  /* 0x000000010000780c */ /* 0x040fe20003f24270 */
[----:B------:R-:W-:Y:S01]  /*2100*/  UIADD3 UR9, UR9, 0x1, URZ ;  /* 0x0000000109097890 */ /* 0x000fe2000fffe03f */
[----:B------:R-:W-:Y:S01]  /*2110*/  VIADD R0, R0, 0xffffffff ;  /* 0xffffffff00007836 */ /* 0x000fe20000000000 */
[----:B------:R-:W-:Y:S02]  /*2120*/  UISETP.NE.AND UP0, UPT, UR8, 0x3, UPT ;  /* 0x000000030800788c */ /* 0x000fe4000bf05270 */
[----:B------:R-:W-:Y:S02]  /*2130*/  UISETP.NE.AND UP1, UPT, UR9, 0x3, UPT ;  /* 0x000000030900788c */ /* 0x000fe4000bf25270 */
[----:B------:R-:W-:Y:S02]  /*2140*/  USEL UR4, URZ, 0x1, UP0 ;  /* 0x000000013f047887 */ /* 0x000fe40008000000 */
[----:B------:R-:W-:-:S02]  /*2150*/  USEL UR8, UR8, URZ, UP0 ;  /* 0x0000003f08087287 */ /* 0x000fc40008000000 */
[----:B------:R-:W-:Y:S02]  /*2160*/  USEL UR9, UR9, URZ, UP1 ;  /* 0x0000003f09097287 */ /* 0x000fe40008800000 */
[----:B------:R-:W-:Y:S01]  /*2170*/  LOP3.LUT R5, R5, UR4, RZ, 0x3c, !PT ;  /* 0x0000000405057c12 */ /* 0x000fe2000f8e3cff */
[----:B------:R-:W-:Y:S09]  /*2180*/  @P1 BRA `(.L_x_28) ;  /* 0xfffffff800a01947 */ /* 0x000ff2000383ffff */
.L_x_21:
[----:B------:R-:W2:Y:S01]  /*2190*/  LDC R0, c[0x0][0x28c] ;  /* 0x0000a300ff007b82 */ /* 0x000ea20000000800 */
[----:B01----:R-:W-:-:S04]  /*21a0*/  IMAD.U32 R3, RZ, RZ, UR49 ;  /* 0x00000031ff037e24 */ /* 0x003fc8000f8e00ff */
[----:B------:R0:W-:Y:S01]  /*21b0*/  SYNCS.ARRIVE.TRANS64.A1T0 RZ, [R3+UR48], RZ ;  /* 0x000000ff03ff79a7 */ /* 0x0001e20008100030 */
[----:B--2---:R-:W-:-:S13]  /*21c0*/  ISETP.GE.AND P1, PT, R0, 0x1, PT ;  /* 0x000000010000780c */ /* 0x004fda0003f26270 */
[----:B0-----:R-:W-:Y:S05]  /*21d0*/  @!P1 BRA `(.L_x_29) ;  /* 0x0000000000349947 */ /* 0x001fea0003800000 */
[----:B------:R-:W-:Y:S05]  /*21e0*/  @!P0 BRA `(.L_x_30) ;  /* 0x0000000000048947 */ /* 0x000fea0003800000 */
[----:B------:R-:W-:Y:S01]  /*21f0*/  BPT.TRAP 0x1 ;  /* 0x000000040000795c */ /* 0x000fe20000300000 */
.L_x_30:
[----:B------:R-:W-:Y:S01]  /*2200*/  UIADD3 UR6, UR38, UR42, URZ ;  /* 0x0000002a26067290 */ /* 0x000fe2000fffe03f */
[----:B------:R-:W-:-:S03]  /*2210*/  ISETP.GT.U32.AND P0, PT, R23, 0x1, PT ;  /* 0x000000011700780c */ /* 0x000fc60003f04070 */
[----:B------:R-:W-:-:S04]  /*2220*/  UIMAD.WIDE.U32 UR4, UR6, -0x55555555, URZ ;  /* 0xaaaaaaab060478a5 */ /* 0x000fc8000f8e003f */
[----:B------:R-:W-:-:S04]  /*2230*/  USHF.R.U32.HI UR4, URZ, 0x1, UR5 ;  /* 0x000000013f047899 */ /* 0x000fc80008011605 */
[----:B------:R-:W-:-:S04]  /*2240*/  UIMAD UR6, UR4, -0x3, UR6 ;  /* 0xfffffffd040678a4 */ /* 0x000fc8000f8e0206 */
[----:B------:R-:W-:-:S04]  /*2250*/  ULEA UR6, UR6, UR41, 0x3 ;  /* 0x0000002906067291 */ /* 0x000fc8000f8e183f */
[----:B------:R-:W-:-:S04]  /*2260*/  UIADD3 UR6, UR6, 0x18, URZ ;  /* 0x0000001806067890 */ /* 0x000fc8000fffe03f */
[----:B------:R-:W-:-:S09]  /*2270*/  UPRMT UR6, URZ, 0x654, UR6 ;  /* 0x000006543f067896 */ /* 0x000fd20008000006 */
[----:B------:R-:W-:Y:S01]  /*2280*/  SYNCS.ARRIVE.TRANS64.RED.A1T0 RZ, [UR6], RZ ;  /* 0x000000ffffff79a7 */ /* 0x000fe20008100406 */
[----:B------:R-:W-:Y:S05]  /*2290*/  @P0 BRA `(.L_x_29) ;  /* 0x0000000000040947 */ /* 0x000fea0003800000 */
[----:B------:R-:W-:Y:S01]  /*22a0*/  BPT.TRAP 0x1 ;  /* 0x000000040000795c */ /* 0x000fe20000300000 */
.L_x_29:
[----:B------:R-:W-:Y:S01]  /*22b0*/  SHF.L.U32 R0, R73, 0x1f, RZ ;  /* 0x0000001f49007819 */ /* 0x000fe200000006ff */
[----:B------:R-:W-:Y:S01]  /*22c0*/  UIADD3 UR38, UR38, UR47, URZ ;  /* 0x0000002f26267290 */ /* 0x000fe2000fffe03f */
[----:B------:R-:W-:Y:S01]  /*22d0*/  SHF.R.S32.HI R9, RZ, 0x1f, R19 ;  /* 0x0000001fff097819 */ /* 0x000fe20000011413 */
[----:B------:R-:W-:Y:S01]  /*22e0*/  UISETP.GE.U32.AND UP1, UPT, UR47, 0x3, UPT ;  /* 0x000000032f00788c */ /* 0x000fe2000bf26070 */
[----:B------:R-:W0:Y:S01]  /*22f0*/  SYNCS.PHASECHK.TRANS64.TRYWAIT P0, [UR43+0x8], R0 ;  /* 0x00000800ff0075a7 */ /* 0x000e22000800016b */
[----:B------:R-:W-:-:S04]  /*2300*/  UISETP.GT.U32.AND UP0, UPT, UR38, 0x2, UPT ;  /* 0x000000022600788c */ /* 0x000fc8000bf04070 */
[----:B------:R-:W-:-:S04]  /*2310*/  UISETP.LT.U32.AND UP0, UPT, UR47, 0x3, UP0 ;  /* 0x000000032f00788c */ /* 0x000fc80008701070 */
[----:B------:R-:W-:Y:S02]  /*2320*/  USEL UR6, URZ, 0x1, !UP0 ;  /* 0x000000013f067887 */ /* 0x000fe4000c000000 */
[----:B------:R-:W-:Y:S02]  /*2330*/  @UP1 UIMAD.WIDE.U32 UR4, UR38, -0x55555555, URZ ;  /* 0xaaaaaaab260418a5 */ /* 0x000fe4000f8e003f */
[----:B------:R-:W-:Y:S02]  /*2340*/  ULOP3.LUT UR39, UR39, UR6, URZ, 0x3c, !UPT ;  /* 0x0000000627277292 */ /* 0x000fe4000f8e3c3f */
[----:B------:R-:W-:-:S04]  /*2350*/  @UP1 USHF.R.U32.HI UR4, URZ, 0x1, UR5 ;  /* 0x000000013f041899 */ /* 0x000fc80008011605 */
[----:B------:R-:W-:Y:S01]  /*2360*/  @UP1 ULOP3.LUT UR39, UR39, 0x1, UR4, 0x78, !UPT ;  /* 0x0000000127271892 */ /* 0x000fe2000f8e7804 */
[----:B0-----:R-:W-:Y:S11]  /*2370*/  @!P0 BRA `(.L_x_31) ;  /* 0x0000003800708947 */ /* 0x001ff60003800000 */
.L_x_120:
[----:B------:R-:W-:Y:S01]  /*2380*/  ULDC.64 UR4, c[0x0][0x5d0] ;  /* 0x0001740000047ab9 */ /* 0x000fe20000000a00 */
[----:B------:R-:W-:Y:S01]  /*2390*/  ULDC UR6, c[0x0][0x284] ;  /* 0x0000a10000067ab9 */ /* 0x000fe20000000800 */
[----:B0-----:R-:W-:Y:S02]  /*23a0*/  IMAD R0, R9, UR4, RZ ;  /* 0x0000000409007c24 */ /* 0x001fe4000f8e02ff */
[----:B------:R-:W-:Y:S02]  /*23b0*/  IMAD.SHL.U32 R12, R18, 0x40, RZ ;  /* 0x00000040120c7824 */ /* 0x000fe400078e00ff */
[C---:B------:R-:W-:Y:S02]  /*23c0*/  IMAD R3, R19.reuse, UR5, R0 ;  /* 0x0000000513037c24 */ /* 0x040fe4000f8e0200 */
[----:B------:R-:W-:Y:S01]  /*23d0*/  IMAD.SHL.U32 R0, R22, 0x40, RZ ;  /* 0x0000004016007824 */ /* 0x000fe200078e00ff */
[----:B------:R-:W-:Y:S01]  /*23e0*/  SHF.R.S32.HI R13, RZ, 0x1f, R12 ;  /* 0x0000001fff0d7819 */ /* 0x000fe2000001140c */
[----:B------:R-:W-:Y:S01]  /*23f0*/  IMAD.WIDE.U32 R4, R19, UR4, R60 ;  /* 0x0000000413047c25 */ /* 0x000fe2000f8e003c */
[----:B------:R-:W-:-:S02]  /*2400*/  ULDC.64 UR4, c[0x0][0x5c8] ;  /* 0x0001720000047ab9 */ /* 0x000fc40000000a00 */
[----:B------:R-:W-:Y:S01]  /*2410*/  ISETP.GE.AND P0, PT, R0, UR6, PT ;  /* 0x0000000600007c0c */ /* 0x000fe2000bf06270 */
[----:B------:R-:W-:Y:S01]  /*2420*/  ULDC UR6, c[0x0][0x288] ;  /* 0x0000a20000067ab9 */ /* 0x000fe20000000800 */
[----:B------:R-:W-:Y:S01]  /*2430*/  IADD3 R4, P1, R12, R4, RZ ;  /* 0x000000040c047210 */ /* 0x000fe20007f3e0ff */
[----:B------:R-:W-:Y:S01]  /*2440*/  IMAD.WIDE R20, R22, 0x40, R58 ;  /* 0x0000004016147825 */ /* 0x000fe200078e023a */
[----:B------:R-:W-:Y:S02]  /*2450*/  ISETP.GE.OR P0, PT, R12, UR6, P0 ;  /* 0x000000060c007c0c */ /* 0x000fe40008706670 */
[----:B------:R-:W-:Y:S01]  /*2460*/  IADD3.X R5, R13, R5, R3, P1, !PT ;  /* 0x000000050d057210 */ /* 0x000fe20000ffe403 */
[----:B------:R-:W-:-:S04]  /*2470*/  IMAD R7, R21, UR4, RZ ;  /* 0x0000000415077c24 */ /* 0x000fc8000f8e02ff */
[C---:B------:R-:W-:Y:S02]  /*2480*/  IMAD R7, R20.reuse, UR5, R7 ;  /* 0x0000000514077c24 */ /* 0x040fe4000f8e0207 */
[----:B------:R-:W-:-:S04]  /*2490*/  IMAD.WIDE.U32 R70, R20, UR4, R4 ;  /* 0x0000000414467c25 */ /* 0x000fc8000f8e0004 */
[----:B------:R-:W-:Y:S05]  /*24a0*/  @P0 BRA `(.L_x_32) ;  /* 0x0000002000580947 */ /* 0x000fea0003800000 */
[----:B-----5:R-:W-:Y:S01]  /*24b0*/  FSETP.NEU.AND P0, PT, R57, RZ, PT ;  /* 0x000000ff3900720b */ /* 0x020fe20003f0d000 */
[----:B------:R-:W-:Y:S01]  /*24c0*/  IMAD.IADD R22, R65, 0x1, -R12 ;  /* 0x0000000141167824 */ /* 0x000fe200078e0a0c */
[----:B------:R-:W-:Y:S01]  /*24d0*/  BSSY B0, `(.L_x_32) ;  /* 0x0000213000007945 */ /* 0x000fe20003800000 */
[----:B------:R-:W-:Y:S02]  /*24e0*/  IMAD.IADD R0, R69, 0x1, -R0 ;  /* 0x0000000145007824 */ /* 0x000fe400078e0a00 */
[----:B------:R-:W-:Y:S01]  /*24f0*/  IMAD.IADD R7, R71, 0x1, R7 ;  /* 0x0000000147077824 */ /* 0x000fe200078e0207 */
[----:B------:R-:W-:-:S04]  /*2500*/  ISETP.GT.AND P2, PT, R22, RZ, PT ;  /* 0x000000ff1600720c */ /* 0x000fc80003f44270 */
[----:B------:R-:W-:-:S03]  /*2510*/  ISETP.GT.AND P1, PT, R0, RZ, P2 ;  /* 0x000000ff0000720c */ /* 0x000fc60001724270 */
[----:B------:R-:W-:Y:S10]  /*2520*/  @!P0 BRA `(.L_x_33) ;  /* 0x0000001400dc8947 */ /* 0x000ff40003800000 */
[----:B------:R-:W0:Y:S01]  /*2530*/  LDC.64 R74, c[0x0][0x5b8] ;  /* 0x00016e00ff4a7b82 */ /* 0x000e220000000a00 */
[----:B------:R-:W-:-:S07]  /*2540*/  ULDC.64 UR4, c[0x0][0x5c0] ;  /* 0x0001700000047ab9 */ /* 0x000fce0000000a00 */
[----:B------:R-:W1:Y:S08]  /*2550*/  LDC.64 R76, c[0x0][0x5b0] ;  /* 0x00016c00ff4c7b82 */ /* 0x000e700000000a00 */
[----:B------:R-:W2:Y:S01]  /*2560*/  LDC.64 R78, c[0x0][0x5a8] ;  /* 0x00016a00ff4e7b82 */ /* 0x000ea20000000a00 */
[-C--:B0-----:R-:W-:Y:S02]  /*2570*/  IMAD R6, R9, R74.reuse, RZ ;  /* 0x0000004a09067224 */ /* 0x081fe400078e02ff */
[----:B------:R-:W-:-:S04]  /*2580*/  IMAD.WIDE.U32 R4, R19, R74, R60 ;  /* 0x0000004a13047225 */ /* 0x000fc800078e003c */
[----:B------:R-:W-:Y:S01]  /*2590*/  IMAD R71, R19, R75, R6 ;  /* 0x0000004b13477224 */ /* 0x000fe200078e0206 */
[----:B------:R-:W-:Y:S01]  /*25a0*/  IADD3 R8, P0, R12, R4, RZ ;  /* 0x000000040c087210 */ /* 0x000fe20007f1e0ff */
[----:B-1----:R-:W-:-:S03]  /*25b0*/  IMAD R3, R21, R76, RZ ;  /* 0x0000004c15037224 */ /* 0x002fc600078e02ff */
[----:B------:R-:W-:Y:S01]  /*25c0*/  IADD3.X R9, R13, R5, R71, P0, !PT ;  /* 0x000000050d097210 */ /* 0x000fe200007fe447 */
[C---:B------:R-:W-:Y:S02]  /*25d0*/  IMAD R75, R20.reuse, R77, R3 ;  /* 0x0000004d144b7224 */ /* 0x040fe400078e0203 */
[----:B------:R-:W-:-:S04]  /*25e0*/  IMAD.WIDE.U32 R4, R20, R76, R8 ;  /* 0x0000004c14047225 */ /* 0x000fc800078e0008 */
[----:B------:R-:W-:Y:S01]  /*25f0*/  IMAD.IADD R3, R5, 0x1, R75 ;  /* 0x0000000105037824 */ /* 0x000fe200078e024b */
[----:B--2---:R-:W-:-:S04]  /*2600*/  LEA R10, P0, R4, R78, 0x1 ;  /* 0x0000004e040a7211 */ /* 0x004fc800078008ff */
[----:B------:R-:W-:-:S05]  /*2610*/  LEA.HI.X R11, R4, R79, R3, 0x1, P0 ;  /* 0x0000004f040b7211 */ /* 0x000fca00000f0c03 */
[----:B------:R-:W2:Y:S01]  /*2620*/  @P1 LDG.E.LTC128B.U16 R3, desc[UR36][R10.64] ;  /* 0x000000240a031981 */ /* 0x000ea2000c1e1520 */
[----:B------:R-:W-:Y:S01]  /*2630*/  IMAD.WIDE.U32 R4, R20, R76, R12 ;  /* 0x0000004c14047225 */ /* 0x000fe200078e000c */
[----:B------:R-:W-:Y:S02]  /*2640*/  BSSY B1, `(.L_x_34) ;  /* 0x0000015000017945 */ /* 0x000fe40003800000 */
[----:B------:R-:W-:-:S04]  /*2650*/  IADD3 R14, P0, R60, R4, RZ ;  /* 0x000000043c0e7210 */ /* 0x000fc80007f1e0ff */
[----:B------:R-:W-:Y:S02]  /*2660*/  IADD3.X R15, R61, R75, R5, P0, !PT ;  /* 0x0000004b3d0f7210 */ /* 0x000fe400007fe405 */
[----:B------:R-:W-:Y:S01]  /*2670*/  LEA R6, P0, R70, UR4, 0x1 ;  /* 0x0000000446067c11 */ /* 0x000fe2000f8008ff */
[----:B------:R-:W-:-:S03]  /*2680*/  IMAD.WIDE.U32 R14, R19, R74, R14 ;  /* 0x0000004a130e7225 */ /* 0x000fc600078e000e */
[----:B------:R-:W-:Y:S02]  /*2690*/  LEA.HI.X R7, R70, UR5, R7, 0x1, P0 ;  /* 0x0000000546077c11 */ /* 0x000fe400080f0c07 */
[----:B------:R-:W-:-:S04]  /*26a0*/  ISETP.GT.AND P0, PT, R22, 0x1, PT ;  /* 0x000000011600780c */ /* 0x000fc80003f04270 */
[----:B------:R-:W-:Y:S01]  /*26b0*/  ISETP.GT.AND P3, PT, R0, RZ, P0 ;  /* 0x000000ff0000720c */ /* 0x000fe20000764270 */
[----:B--2---:R-:W-:-:S04]  /*26c0*/  IMAD.U32 R4, R3, 0x10000, RZ ;  /* 0x0001000003047824 */ /* 0x004fc800078e00ff */
[----:B------:R-:W-:Y:S01]  /*26d0*/  FMUL R5, R4, R57 ;  /* 0x0000003904057220 */ /* 0x000fe20000400000 */
[----:B------:R-:W-:-:S03]  /*26e0*/  LEA R4, P4, R14, R78, 0x1 ;  /* 0x0000004e0e047211 */ /* 0x000fc600078808ff */
[----:B------:R-:W-:-:S05]  /*26f0*/  FFMA R5, R24, R56, R5 ;  /* 0x0000003818057223 */ /* 0x000fca0000000005 */
[----:B------:R-:W-:Y:S01]  /*2700*/  F2FP.BF16.F32.PACK_AB R10, RZ, R5 ;  /* 0x00000005ff0a723e */ /* 0x000fe200000010ff */
[----:B------:R-:W-:-:S03]  /*2710*/  IMAD.IADD R5, R71, 0x1, R15 ;  /* 0x0000000147057824 */ /* 0x000fc600078e020f */
[----:B------:R-:W-:Y:S01]  /*2720*/  PRMT R11, R10, 0x7610, R11 ;  /* 0x000076100a0b7816 */ /* 0x000fe2000000000b */
[----:B------:R-:W-:Y:S01]  /*2730*/  IMAD.SHL.U32 R10, R76, 0x8, RZ ;  /* 0x000000084c0a7824 */ /* 0x000fe200078e00ff */
[----:B------:R-:W-:-:S03]  /*2740*/  LEA.HI.X R5, R14, R79, R5, 0x1, P4 ;  /* 0x0000004f0e057211 */ /* 0x000fc600020f0c05 */
[----:B------:R0:W-:Y:S02]  /*2750*/  @P1 STG.E.U16 desc[UR36][R6.64], R11 ;  /* 0x0000000b06001986 */ /* 0x0001e4000c101524 */
[----:B0-----:R-:W-:Y:S01]  /*2760*/  SHF.L.U64.HI R11, R76, 0x3, R77 ;  /* 0x000000034c0b7819 */ /* 0x001fe2000001024d */
[----:B------:R-:W-:Y:S06]  /*2770*/  @!P3 BRA `(.L_x_35) ;  /* 0x000000000004b947 */ /* 0x000fec0003800000 */
[----:B------:R0:W5:Y:S02]  /*2780*/  LDG.E.LTC128B.U16 R3, desc[UR36][R4.64+0x2] ;  /* 0x0000022404037981 */ /* 0x000164000c1e1520 */
.L_x_35:
[----:B------:R-:W-:Y:S05]  /*2790*/  BSYNC B1 ;  /* 0x0000000000017941 */ /* 0x000fea0003800000 */
.L_x_34:
[----:B------:R-:W-:Y:S01]  /*27a0*/  IMAD.WIDE.U32 R10, R20, R76, R10 ;  /* 0x0000004c140a7225 */ /* 0x000fe200078e000a */
[----:B------:R-:W-:Y:S02]  /*27b0*/  ISETP.GT.AND P2, PT, R0, 0x8, P2 ;  /* 0x000000080000780c */ /* 0x000fe40001744270 */
[C---:B-----5:R-:W-:Y:S01]  /*27c0*/  PRMT R18, R3.reuse, 0x7610, R18 ;  /* 0x0000761003127816 */ /* 0x060fe20000000012 */
[----:B------:R-:W-:Y:S01]  /*27d0*/  IMAD.U32 R14, R3, 0x10000, RZ ;  /* 0x00010000030e7824 */ /* 0x000fe200078e00ff */
[----:B------:R-:W-:Y:S01]  /*27e0*/  IADD3 R8, P1, R8, R10, RZ ;  /* 0x0000000a08087210 */ /* 0x000fe20007f3e0ff */
[----:B------:R-:W-:Y:S02]  /*27f0*/  IMAD.IADD R75, R75, 0x1, R11 ;  /* 0x000000014b4b7824 */ /* 0x000fe400078e020b */
[----:B------:R-:W-:Y:S02]  /*2800*/  FMUL R14, R14, R57 ;  /* 0x000000390e0e7220 */ /* 0x000fe40000400000 */
[----:B------:R-:W-:-:S02]  /*2810*/  IMAD.X R9, R75, 0x1, R9, P1 ;  /* 0x000000014b097824 */ /* 0x000fc400008e0609 */
[----:B------:R-:W-:Y:S01]  /*2820*/  FFMA R25, R25, R56, R14 ;  /* 0x0000003819197223 */ /* 0x000fe2000000000e */
[----:B------:R-:W-:-:S04]  /*2830*/  LEA R14, P1, R8, R78, 0x1 ;  /* 0x0000004e080e7211 */ /* 0x000fc800078208ff */
[----:B------:R-:W-:Y:S02]  /*2840*/  F2FP.BF16.F32.PACK_AB R25, RZ, R25 ;  /* 0x00000019ff19723e */ /* 0x000fe400000010ff */
[----:B------:R-:W-:-:S03]  /*2850*/  LEA.HI.X R15, R8, R79, R9, 0x1, P1 ;  /* 0x0000004f080f7211 */ /* 0x000fc600008f0c09 */
[----:B------:R1:W-:Y:S04]  /*2860*/  @P3 STG.E.U16 desc[UR36][R6.64+0x2], R25 ;  /* 0x0000021906003986 */ /* 0x0003e8000c101524 */
[----:B------:R-:W2:Y:S01]  /*2870*/  @P2 LDG.E.LTC128B.U16 R18, desc[UR36][R14.64] ;  /* 0x000000240e122981 */ /* 0x000ea2000c1e1520 */
[----:B------:R-:W-:Y:S01]  /*2880*/  IADD3 R12, P1, P3, R60, R10, R12 ;  /* 0x0000000a3c0c7210 */ /* 0x000fe20007b3e00c */
[----:B------:R-:W-:Y:S01]  /*2890*/  BSSY B1, `(.L_x_36) ;  /* 0x0000011000017945 */ /* 0x000fe20003800000 */
[C---:B------:R-:W-:Y:S02]  /*28a0*/  SHF.L.U64.HI R11, R62.reuse, 0x1, R63 ;  /* 0x000000013e0b7819 */ /* 0x040fe4000001023f */
[----:B------:R-:W-:Y:S02]  /*28b0*/  IADD3.X R13, R61, R75, R13, P1, P3 ;  /* 0x0000004b3d0d7210 */ /* 0x000fe40000fe640d */
[----:B------:R-:W-:-:S02]  /*28c0*/  LEA R10, P1, R62, R6, 0x1 ;  /* 0x000000063e0a7211 */ /* 0x000fc400078208ff */
[----:B------:R-:W-:Y:S01]  /*28d0*/  ISETP.GT.AND P0, PT, R0, 0x8, P0 ;  /* 0x000000080000780c */ /* 0x000fe20000704270 */
[----:B------:R-:W-:-:S04]  /*28e0*/  IMAD.WIDE.U32 R12, R19, R74, R12 ;  /* 0x0000004a130c7225 */ /* 0x000fc800078e000c */
[----:B------:R-:W-:Y:S02]  /*28f0*/  IMAD.X R11, R11, 0x1, R7, P1 ;  /* 0x000000010b0b7824 */ /* 0x000fe400008e0607 */
[----:B------:R-:W-:Y:S02]  /*2900*/  IMAD.IADD R9, R71, 0x1, R13 ;  /* 0x0000000147097824 */ /* 0x000fe400078e020d */
[----:B--2---:R-:W-:-:S04]  /*2910*/  IMAD.U32 R8, R18, 0x10000, RZ ;  /* 0x0001000012087824 */ /* 0x004fc800078e00ff */
[----:B------:R-:W-:Y:S01]  /*2920*/  FMUL R3, R8, R57 ;  /* 0x0000003908037220 */ /* 0x000fe20000400000 */
[----:B------:R-:W-:-:S03]  /*2930*/  LEA R8, P3, R12, R78, 0x1 ;  /* 0x0000004e0c087211 */ /* 0x000fc600078608ff */
[----:B------:R-:W-:Y:S01]  /*2940*/  FFMA R3, R26, R56, R3 ;  /* 0x000000381a037223 */ /* 0x000fe20000000003 */
[----:B------:R-:W-:-:S04]  /*2950*/  LEA.HI.X R9, R12, R79, R9, 0x1, P3 ;  /* 0x0000004f0c097211 */ /* 0x000fc800018f0c09 */
[----:B------:R-:W-:-:S05]  /*2960*/  F2FP.BF16.F32.PACK_AB R3, RZ, R3 ;  /* 0x00000003ff03723e */ /* 0x000fca00000010ff */
[----:B------:R1:W-:Y:S01]  /*2970*/  @P2 STG.E.U16 desc[UR36][R10.64], R3 ;  /* 0x000000030a002986 */ /* 0x0003e2000c101524 */
[----:B------:R-:W-:Y:S05]  /*2980*/  @!P0 BRA `(.L_x_37) ;  /* 0x0000000000048947 */ /* 0x000fea0003800000 */
[----:B------:R2:W5:Y:S02]  /*2990*/  LDG.E.LTC128B.U16 R18, desc[UR36][R8.64+0x2] ;  /* 0x0000022408127981 */ /* 0x000564000c1e1520 */
.L_x_37:
[----:B------:R-:W-:Y:S05]  /*29a0*/  BSYNC B1 ;  /* 0x0000000000017941 */ /* 0x000fea0003800000 */
.L_x_36:
[----:B-----5:R-:W-:Y:S01]  /*29b0*/  IMAD.U32 R12, R18, 0x10000, RZ ;  /* 0x00010000120c7824 */ /* 0x020fe200078e00ff */
[----:B------:R-:W-:Y:S01]  /*29c0*/  ISETP.GT.AND P1, PT, R22, 0x8, PT ;  /* 0x000000081600780c */ /* 0x000fe20003f24270 */
[----:B------:R-:W-:Y:S02]  /*29d0*/  BSSY B1, `(.L_x_38) ;  /* 0x0000008000017945 */ /* 0x000fe40003800000 */
[----:B------:R-:W-:Y:S01]  /*29e0*/  FMUL R12, R12, R57 ;  /* 0x000000390c0c7220 */ /* 0x000fe20000400000 */
[----:B------:R-:W-:-:S03]  /*29f0*/  ISETP.GT.AND P2, PT, R0, RZ, P1 ;  /* 0x000000ff0000720c */ /* 0x000fc60000f44270 */
[----:B------:R-:W-:-:S05]  /*2a00*/  FFMA R12, R27, R56, R12 ;  /* 0x000000381b0c7223 */ /* 0x000fca000000000c */
[----:B------:R-:W-:-:S05]  /*2a10*/  F2FP.BF16.F32.PACK_AB R12, RZ, R12 ;  /* 0x0000000cff0c723e */ /* 0x000fca00000010ff */
[----:B------:R3:W-:Y:S01]  /*2a20*/  @P0 STG.E.U16 desc[UR36][R10.64+0x2], R12 ;  /* 0x0000020c0a000986 */ /* 0x0007e2000c101524 */
[----:B------:R-:W-:Y:S05]  /*2a30*/  @!P2 BRA `(.L_x_39) ;  /* 0x000000000004a947 */ /* 0x000fea0003800000 */
[----:B------:R4:W5:Y:S02]  /*2a40*/  LDG.E.LTC128B.U16 R18, desc[UR36][R4.64+0x10] ;  /* 0x0000102404127981 */ /* 0x000964000c1e1520 */
.L_x_39:
[----:B------:R-:W-:Y:S05]  /*2a50*/  BSYNC B1 ;  /* 0x0000000000017941 */ /* 0x000fea0003800000 */
.L_x_38:
[----:B---3-5:R-:W-:Y:S01]  /*2a60*/  IMAD.U32 R12, R18, 0x10000, RZ ;  /* 0x00010000120c7824 */ /* 0x028fe200078e00ff */
[----:B------:R-:W-:Y:S01]  /*2a70*/  ISETP.GT.AND P0, PT, R22, 0x9, PT ;  /* 0x000000091600780c */ /* 0x000fe20003f04270 */
[----:B------:R-:W-:Y:S02]  /*2a80*/  BSSY B1, `(.L_x_40) ;  /* 0x0000008000017945 */ /* 0x000fe40003800000 */
[----:B-1----:R-:W-:Y:S01]  /*2a90*/  FMUL R3, R12, R57 ;  /* 0x000000390c037220 */ /* 0x002fe20000400000 */
[----:B------:R-:W-:-:S03]  /*2aa0*/  ISETP.GT.AND P3, PT, R0, RZ, P0 ;  /* 0x000000ff0000720c */ /* 0x000fc60000764270 */
[----:B------:R-:W-:-:S05]  /*2ab0*/  FFMA R3, R28, R56, R3 ;  /* 0x000000381c037223 */ /* 0x000fca0000000003 */
[----:B------:R-:W-:-:S05]  /*2ac0*/  F2FP.BF16.F32.PACK_AB R3, RZ, R3 ;  /* 0x00000003ff03723e */ /* 0x000fca00000010ff */
[----:B------:R1:W-:Y:S01]  /*2ad0*/  @P2 STG.E.U16 desc[UR36][R6.64+0x10], R3 ;  /* 0x0000100306002986 */ /* 0x0003e2000c101524 */
[----:B------:R-:W-:Y:S05]  /*2ae0*/  @!P3 BRA `(.L_x_41) ;  /* 0x000000000004b947 */ /* 0x000fea0003800000 */
[----:B------:R3:W5:Y:S02]  /*2af0*/  LDG.E.LTC128B.U16 R18, desc[UR36][R4.64+0x12] ;  /* 0x0000122404127981 */ /* 0x000764000c1e1520 */
.L_x_41:
[----:B------:R-:W-:Y:S05]  /*2b00*/  BSYNC B1 ;  /* 0x0000000000017941 */ /* 0x000fea0003800000 */
.L_x_40:
[----:B-----5:R-:W-:Y:S01]  /*2b10*/  IMAD.U32 R12, R18, 0x10000, RZ ;  /* 0x00010000120c7824 */ /* 0x020fe200078e00ff */
[----:B------:R-:W-:Y:S01]  /*2b20*/  ISETP.GT.AND P1, PT, R0, 0x8, P1 ;  /* 0x000000080000780c */ /* 0x000fe20000f24270 */
[----:B------:R-:W-:Y:S02]  /*2b30*/  BSSY B1, `(.L_x_42) ;  /* 0x0000007000017945 */ /* 0x000fe40003800000 */
[----:B------:R-:W-:-:S04]  /*2b40*/  FMUL R12, R12, R57 ;  /* 0x000000390c0c7220 */ /* 0x000fc80000400000 */
[----:B------:R-:W-:-:S05]  /*2b50*/  FFMA R12, R29, R56, R12 ;  /* 0x000000381d0c7223 */ /* 0x000fca000000000c */
[----:B------:R-:W-:-:S05]  /*2b60*/  F2FP.BF16.F32.PACK_AB R12, RZ, R12 ;  /* 0x0000000cff0c723e */ /* 0x000fca00000010ff */
[----:B------:R0:W-:Y:S01]  /*2b70*/  @P3 STG.E.U16 desc[UR36][R6.64+0x12], R12 ;  /* 0x0000120c06003986 */ /* 0x0001e2000c101524 */
[----:B------:R-:W-:Y:S05]  /*2b80*/  @!P1 BRA `(.L_x_43) ;  /* 0x0000000000049947 */ /* 0x000fea0003800000 */
[----:B------:R0:W5:Y:S02]  /*2b90*/  LDG.E.LTC128B.U16 R18, desc[UR36][R8.64+0x10] ;  /* 0x0000102408127981 */ /* 0x000164000c1e1520 */
.L_x_43:
[----:B------:R-:W-:Y:S05]  /*2ba0*/  BSYNC B1 ;  /* 0x0000000000017941 */ /* 0x000fea0003800000 */
.L_x_42:
[----:B0----5:R-:W-:Y:S01]  /*2bb0*/  IMAD.U32 R12, R18, 0x10000, RZ ;  /* 0x00010000120c7824 */ /* 0x021fe200078e00ff */
[----:B------:R-:W-:Y:S01]  /*2bc0*/  ISETP.GT.AND P0, PT, R0, 0x8, P0 ;  /* 0x000000080000780c */ /* 0x000fe20000704270 */
[----:B------:R-:W-:Y:S02]  /*2bd0*/  BSSY B1, `(.L_x_44) ;  /* 0x0000007000017945 */ /* 0x000fe40003800000 */
[----:B-1----:R-:W-:-:S04]  /*2be0*/  FMUL R3, R12, R57 ;  /* 0x000000390c037220 */ /* 0x002fc80000400000 */
[----:B------:R-:W-:-:S05]  /*2bf0*/  FFMA R3, R30, R56, R3 ;  /* 0x000000381e037223 */ /* 0x000fca0000000003 */
[----:B------:R-:W-:-:S05]  /*2c00*/  F2FP.BF16.F32.PACK_AB R3, RZ, R3 ;  /* 0x00000003ff03723e */ /* 0x000fca00000010ff */
[----:B------:R0:W-:Y:S01]  /*2c10*/  @P1 STG.E.U16 desc[UR36][R10.64+0x10], R3 ;  /* 0x000010030a001986 */ /* 0x0001e2000c101524 */
[----:B------:R-:W-:Y:S05]  /*2c20*/  @!P0 BRA `(.L_x_45) ;  /* 0x0000000000048947 */ /* 0x000fea0003800000 */
[----:B------:R1:W5:Y:S02]  /*2c30*/  LDG.E.LTC128B.U16 R18, desc[UR36][R8.64+0x12] ;  /* 0x0000122408127981 */ /* 0x000364000c1e1520 */
.L_x_45:
[----:B------:R-:W-:Y:S05]  /*2c40*/  BSYNC B1 ;  /* 0x0000000000017941 */ /* 0x000fea0003800000 */
.L_x_44:
        /* <DEDUP_REMOVED lines=10> */
.L_x_47:
[----:B------:R-:W-:Y:S05]  /*2cf0*/  BSYNC B1 ;  /* 0x0000000000017941 */ /* 0x000fea0003800000 */
.L_x_46:
[----:B0----5:R-:W-:Y:S01]  /*2d00*/  IMAD.U32 R12, R18, 0x10000, RZ ;  /* 0x00010000120c7824 */ /* 0x021fe200078e00ff */
        /* <DEDUP_REMOVED lines=9> */
.L_x_49:
[----:B------:R-:W-:Y:S05]  /*2da0*/  BSYNC B1 ;  /* 0x0000000000017941 */ /* 0x000fea0003800000 */
.L_x_48:
        /* <DEDUP_REMOVED lines=9> */
.L_x_51:
[----:B------:R-:W-:Y:S05]  /*2e40*/  BSYNC B1 ;  /* 0x0000000000017941 */ /* 0x000fea0003800000 */
.L_x_50:
[----:B0----5:R-:W-:Y:S01]  /*2e50*/  IMAD.U32 R12, R18, 0x10000, RZ ;  /* 0x00010000120c7824 */ /* 0x021fe200078e00ff */
        /* <DEDUP_REMOVED lines=8> */
.L_x_53:
[----:B------:R-:W-:Y:S05]  /*2ee0*/  BSYNC B1 ;  /* 0x0000000000017941 */ /* 0x000fea0003800000 */
.L_x_52:
        /* <DEDUP_REMOVED lines=10> */
.L_x_55:
[----:B------:R-:W-:Y:S05]  /*2f90*/  BSYNC B1 ;  /* 0x0000000000017941 */ /* 0x000fea0003800000 */
.L_x_54:
        /* <DEDUP_REMOVED lines=10> */
.L_x_57:
[----:B------:R-:W-:Y:S05]  /*3040*/  BSYNC B1 ;  /* 0x0000000000017941 */ /* 0x000fea0003800000 */
.L_x_56:
        /* <DEDUP_REMOVED lines=9> */
.L_x_59:
[----:B------:R-:W-:Y:S05]  /*30e0*/  BSYNC B1 ;  /* 0x0000000000017941 */ /* 0x000fea0003800000 */
.L_x_58:
        /* <DEDUP_REMOVED lines=9> */
.L_x_61:
[----:B------:R-:W-:Y:S05]  /*3180*/  BSYNC B1 ;  /* 0x0000000000017941 */ /* 0x000fea0003800000 */
.L_x_60:
        /* <DEDUP_REMOVED lines=10> */
.L_x_63:
[----:B------:R-:W-:Y:S05]  /*3230*/  BSYNC B1 ;  /* 0x0000000000017941 */ /* 0x000fea0003800000 */
.L_x_62:
        /* <DEDUP_REMOVED lines=10> */
.L_x_65:
[----:B------:R-:W-:Y:S05]  /*32e0*/  BSYNC B1 ;  /* 0x0000000000017941 */ /* 0x000fea0003800000 */
.L_x_64:
        /* <DEDUP_REMOVED lines=9> */
.L_x_67:
[----:B------:R-:W-:Y:S05]  /*3380*/  BSYNC B1 ;  /* 0x0000000000017941 */ /* 0x000fea0003800000 */
.L_x_66:
        /* <DEDUP_REMOVED lines=9> */
.L_x_69:
[----:B------:R-:W-:Y:S05]  /*3420*/  BSYNC B1 ;  /* 0x0000000000017941 */ /* 0x000fea0003800000 */
.L_x_68:
        /* <DEDUP_REMOVED lines=10> */
.L_x_71:
[----:B------:R-:W-:Y:S05]  /*34d0*/  BSYNC B1 ;  /* 0x0000000000017941 */ /* 0x000fea0003800000 */
.L_x_70:
        /* <DEDUP_REMOVED lines=10> */
.L_x_73:
[----:B------:R-:W-:Y:S05]  /*3580*/  BSYNC B1 ;  /* 0x0000000000017941 */ /* 0x000fea0003800000 */
.L_x_72:
        /* <DEDUP_REMOVED lines=9> */
.L_x_75:
[----:B------:R-:W-:Y:S05]  /*3620*/  BSYNC B1 ;  /* 0x0000000000017941 */ /* 0x000fea0003800000 */
.L_x_74:
        /* <DEDUP_REMOVED lines=9> */
.L_x_77:
[----:B------:R-:W-:Y:S05]  /*36c0*/  BSYNC B1 ;  /* 0x0000000000017941 */ /* 0x000fea0003800000 */
.L_x_76:
        /* <DEDUP_REMOVED lines=10> */
.L_x_79:
[----:B------:R-:W-:Y:S05]  /*3770*/  BSYNC B1 ;  /* 0x0000000000017941 */ /* 0x000fea0003800000 */
.L_x_78:
        /* <DEDUP_REMOVED lines=10> */
.L_x_81:
[----:B------:R-:W-:Y:S05]  /*3820*/  BSYNC B1 ;  /* 0x0000000000017941 */ /* 0x000fea0003800000 */
.L_x_80:
        /* <DEDUP_REMOVED lines=9> */
.L_x_83:
[----:B------:R-:W-:Y:S05]  /*38c0*/  BSYNC B1 ;  /* 0x0000000000017941 */ /* 0x000fea0003800000 */
.L_x_82:
        /* <DEDUP_REMOVED lines=9> */
.L_x_85:
[----:B------:R-:W-:Y:S05]  /*3960*/  BSYNC B1 ;  /* 0x0000000000017941 */ /* 0x000fea0003800000 */
.L_x_84:
        /* <DEDUP_REMOVED lines=10> */
.L_x_87:
[----:B------:R-:W-:Y:S05]  /*3a10*/  BSYNC B1 ;  /* 0x0000000000017941 */ /* 0x000fea0003800000 */
.L_x_86:
        /* <DEDUP_REMOVED lines=10> */
.L_x_89:
[----:B------:R-:W-:Y:S05]  /*3ac0*/  BSYNC B1 ;  /* 0x0000000000017941 */ /* 0x000fea0003800000 */
.L_x_88:
[----:B0--345:R-:W-:Y:S01]  /*3ad0*/  IMAD.U32 R4, R18, 0x10000, RZ ;  /* 0x0001000012047824 */ /* 0x039fe200078e00ff */
        /* <DEDUP_REMOVED lines=8> */
.L_x_91:
[----:B------:R-:W-:Y:S05]  /*3b60*/  BSYNC B1 ;  /* 0x0000000000017941 */ /* 0x000fea0003800000 */
.L_x_90:
[----:B0----5:R-:W-:Y:S01]  /*3b70*/  IMAD.U32 R4, R18, 0x10000, RZ ;  /* 0x0001000012047824 */ /* 0x021fe200078e00ff */
[----:B------:R-:W-:Y:S01]  /*3b80*/  ISETP.GT.AND P0, PT, R0, 0x8, P0 ;  /* 0x000000080000780c */ /* 0x000fe20000704270 */
[----:B------:R-:W-:Y:S01]  /*3b90*/  @P1 IMAD.MOV.U32 R5, RZ, RZ, R11 ;  /* 0x000000ffff051224 */ /* 0x000fe200078e000b */
[----:B------:R-:W-:Y:S01]  /*3ba0*/  BSSY B1, `(.L_x_92) ;  /* 0x0000008000017945 */ /* 0x000fe20003800000 */
[----:B------:R-:W-:Y:S01]  /*3bb0*/  FMUL R3, R4, R57 ;  /* 0x0000003904037220 */ /* 0x000fe20000400000 */
[----:B------:R-:W-:-:S03]  /*3bc0*/  @P1 IMAD.MOV.U32 R4, RZ, RZ, R10 ;  /* 0x000000ffff041224 */ /* 0x000fc600078e000a */
[----:B------:R-:W-:-:S05]  /*3bd0*/  FFMA R3, R54, R56, R3 ;  /* 0x0000003836037223 */ /* 0x000fca0000000003 */
[----:B------:R-:W-:-:S05]  /*3be0*/  F2FP.BF16.F32.PACK_AB R3, RZ, R3 ;  /* 0x00000003ff03723e */ /* 0x000fca00000010ff */
[----:B------:R0:W-:Y:S01]  /*3bf0*/  @P1 STG.E.U16 desc[UR36][R4.64+0x70], R3 ;  /* 0x0000700304001986 */ /* 0x0001e2000c101524 */
[----:B------:R-:W-:Y:S05]  /*3c00*/  @!P0 BRA `(.L_x_93) ;  /* 0x0000000000048947 */ /* 0x000fea0003800000 */
[----:B------:R4:W5:Y:S02]  /*3c10*/  LDG.E.LTC128B.U16 R18, desc[UR36][R8.64+0x72] ;  /* 0x0000722408127981 */ /* 0x000964000c1e1520 */
.L_x_93:
[----:B------:R-:W-:Y:S05]  /*3c20*/  BSYNC B1 ;  /* 0x0000000000017941 */ /* 0x000fea0003800000 */
.L_x_92:
[----:B------:R-:W-:Y:S05]  /*3c30*/  @!P0 BRA `(.L_x_94) ;  /* 0x0000000800708947 */ /* 0x000fea0003800000 */
[----:B-----5:R-:W-:-:S04]  /*3c40*/  IMAD.U32 R18, R18, 0x10000, RZ ;  /* 0x0001000012127824 */ /* 0x020fc800078e00ff */
[----:B------:R-:W-:-:S04]  /*3c50*/  FMUL R18, R18, R57 ;  /* 0x0000003912127220 */ /* 0x000fc80000400000 */
[----:B------:R-:W-:-:S05]  /*3c60*/  FFMA R18, R55, R56, R18 ;  /* 0x0000003837127223 */ /* 0x000fca0000000012 */
[----:B------:R-:W-:-:S05]  /*3c70*/  F2FP.BF16.F32.PACK_AB R18, RZ, R18 ;  /* 0x00000012ff12723e */ /* 0x000fca00000010ff */
[----:B------:R0:W-:Y:S01]  /*3c80*/  STG.E.U16 desc[UR36][R10.64+0x72], R18 ;  /* 0x000072120a007986 */ /* 0x0001e2000c101524 */
[----:B------:R-:W-:Y:S05]  /*3c90*/  BRA `(.L_x_94) ;  /* 0x0000000800587947 */ /* 0x000fea0003800000 */
.L_x_33:
[----:B------:R-:W-:Y:S01]  /*3ca0*/  ISETP.GT.AND P3, PT, R22, 0x1, PT ;  /* 0x000000011600780c */ /* 0x000fe20003f64270 */
[----:B------:R-:W-:Y:S01]  /*3cb0*/  ULDC.64 UR4, c[0x0][0x5c0] ;  /* 0x0001700000047ab9 */ /* 0x000fe20000000a00 */
[-C--:B------:R-:W-:Y:S01]  /*3cc0*/  FMUL R24, R24, R56.reuse ;  /* 0x0000003818187220 */ /* 0x080fe20000400000 */
[----:B------:R-:W-:Y:S01]  /*3cd0*/  LEA R4, P4, R70, UR4, 0x1 ;  /* 0x0000000446047c11 */ /* 0x000fe2000f8808ff */
[-C--:B------:R-:W-:Y:S01]  /*3ce0*/  FMUL R25, R25, R56.reuse ;  /* 0x0000003819197220 */ /* 0x080fe20000400000 */
[----:B------:R-:W-:Y:S01]  /*3cf0*/  ISETP.GT.AND P0, PT, R0, RZ, P3 ;  /* 0x000000ff0000720c */ /* 0x000fe20001f04270 */
[----:B------:R-:W-:Y:S01]  /*3d00*/  FMUL R26, R26, R56 ;  /* 0x000000381a1a7220 */ /* 0x000fe20000400000 */
[----:B------:R-:W-:Y:S01]  /*3d10*/  F2FP.BF16.F32.PACK_AB R24, RZ, R24 ;  /* 0x00000018ff18723e */ /* 0x000fe200000010ff */
[-C--:B------:R-:W-:Y:S01]  /*3d20*/  FMUL R27, R27, R56.reuse ;  /* 0x000000381b1b7220 */ /* 0x080fe20000400000 */
[----:B------:R-:W-:Y:S01]  /*3d30*/  LEA.HI.X R5, R70, UR5, R7, 0x1, P4 ;  /* 0x0000000546057c11 */ /* 0x000fe2000a0f0c07 */
[-C--:B------:R-:W-:Y:S01]  /*3d40*/  FMUL R28, R28, R56.reuse ;  /* 0x000000381c1c7220 */ /* 0x080fe20000400000 */
[----:B------:R-:W-:Y:S01]  /*3d50*/  F2FP.BF16.F32.PACK_AB R25, RZ, R25 ;  /* 0x00000019ff19723e */ /* 0x000fe200000010ff */
[-C--:B------:R-:W-:Y:S01]  /*3d60*/  FMUL R29, R29, R56.reuse ;  /* 0x000000381d1d7220 */ /* 0x080fe20000400000 */
[----:B------:R-:W-:Y:S01]  /*3d70*/  ISETP.GT.AND P2, PT, R0, 0x8, P2 ;  /* 0x000000080000780c */ /* 0x000fe20001744270 */
[----:B------:R-:W-:Y:S01]  /*3d80*/  @P1 STG.E.U16 desc[UR36][R4.64], R24 ;  /* 0x0000001804001986 */ /* 0x000fe2000c101524 */
[----:B------:R-:W-:Y:S01]  /*3d90*/  ISETP.GT.AND P1, PT, R22, 0x8, PT ;  /* 0x000000081600780c */ /* 0x000fe20003f24270 */
[----:B------:R-:W-:Y:S01]  /*3da0*/  FMUL R30, R30, R56 ;  /* 0x000000381e1e7220 */ /* 0x000fe20000400000 */
[C---:B------:R-:W-:Y:S01]  /*3db0*/  SHF.L.U64.HI R3, R62.reuse, 0x1, R63 ;  /* 0x000000013e037819 */ /* 0x040fe2000001023f */
[----:B------:R-:W-:Y:S01]  /*3dc0*/  @P0 STG.E.U16 desc[UR36][R4.64+0x2], R25 ;  /* 0x0000021904000986 */ /* 0x000fe2000c101524 */
[----:B------:R-:W-:Y:S01]  /*3dd0*/  LEA R6, P5, R62, R4, 0x1 ;  /* 0x000000043e067211 */ /* 0x000fe200078a08ff */
[-C--:B------:R-:W-:Y:S01]  /*3de0*/  FMUL R31, R31, R56.reuse ;  /* 0x000000381f1f7220 */ /* 0x080fe20000400000 */
[----:B------:R-:W-:Y:S01]  /*3df0*/  ISETP.GT.AND P3, PT, R0, 0x8, P3 ;  /* 0x000000080000780c */ /* 0x000fe20001f64270 */
[-C--:B------:R-:W-:Y:S01]  /*3e00*/  FMUL R32, R32, R56.reuse ;  /* 0x0000003820207220 */ /* 0x080fe20000400000 */
[----:B------:R-:W-:Y:S01]  /*3e10*/  ISETP.GT.AND P0, PT, R22, 0x9, PT ;  /* 0x000000091600780c */ /* 0x000fe20003f04270 */
[----:B------:R-:W-:Y:S01]  /*3e20*/  IMAD.X R7, R3, 0x1, R5, P5 ;  /* 0x0000000103077824 */ /* 0x000fe200028e0605 */
[----:B------:R-:W-:Y:S01]  /*3e30*/  ISETP.GT.AND P4, PT, R0, RZ, P1 ;  /* 0x000000ff0000720c */ /* 0x000fe20000f84270 */
[----:B------:R-:W-:Y:S01]  /*3e40*/  FMUL R33, R33, R56 ;  /* 0x0000003821217220 */ /* 0x000fe20000400000 */
[----:B------:R-:W-:Y:S01]  /*3e50*/  F2FP.BF16.F32.PACK_AB R26, RZ, R26 ;  /* 0x0000001aff1a723e */ /* 0x000fe200000010ff */
[-C--:B------:R-:W-:Y:S01]  /*3e60*/  FMUL R34, R34, R56.reuse ;  /* 0x0000003822227220 */ /* 0x080fe20000400000 */
[----:B------:R-:W-:Y:S01]  /*3e70*/  ISETP.GT.AND P5, PT, R0, RZ, P0 ;  /* 0x000000ff0000720c */ /* 0x000fe200007a4270 */
[----:B------:R-:W-:Y:S01]  /*3e80*/  FMUL R35, R35, R56 ;  /* 0x0000003823237220 */ /* 0x000fe20000400000 */
[----:B------:R-:W-:Y:S01]  /*3e90*/  F2FP.BF16.F32.PACK_AB R27, RZ, R27 ;  /* 0x0000001bff1b723e */ /* 0x000fe200000010ff */
[----:B------:R-:W-:Y:S01]  /*3ea0*/  @P2 STG.E.U16 desc[UR36][R6.64], R26 ;  /* 0x0000001a06002986 */ /* 0x000fe2000c101524 */
[----:B------:R-:W-:Y:S01]  /*3eb0*/  F2FP.BF16.F32.PACK_AB R28, RZ, R28 ;  /* 0x0000001cff1c723e */ /* 0x000fe200000010ff */
[-C--:B------:R-:W-:Y:S01]  /*3ec0*/  FMUL R36, R36, R56.reuse ;  /* 0x0000003824247220 */ /* 0x080fe20000400000 */
[----:B------:R-:W-:Y:S01]  /*3ed0*/  ISETP.GT.AND P2, PT, R0, 0x8, P1 ;  /* 0x000000080000780c */ /* 0x000fe20000f44270 */
[----:B------:R-:W-:Y:S01]  /*3ee0*/  @P3 STG.E.U16 desc[UR36][R6.64+0x2], R27 ;  /* 0x0000021b06003986 */ /* 0x000fe2000c101524 */
[----:B------:R-:W-:Y:S01]  /*3ef0*/  ISETP.GT.AND P1, PT, R22, 0x10, PT ;  /* 0x000000101600780c */ /* 0x000fe20003f24270 */
[-C--:B------:R-:W-:Y:S01]  /*3f00*/  FMUL R37, R37, R56.reuse ;  /* 0x0000003825257220 */ /* 0x080fe20000400000 */
[----:B------:R-:W-:Y:S01]  /*3f10*/  F2FP.BF16.F32.PACK_AB R29, RZ, R29 ;  /* 0x0000001dff1d723e */ /* 0x000fe200000010ff */
[----:B------:R-:W-:Y:S01]  /*3f20*/  @P4 STG.E.U16 desc[UR36][R4.64+0x10], R28 ;  /* 0x0000101c04004986 */ /* 0x000fe2000c101524 */
[----:B------:R-:W-:Y:S01]  /*3f30*/  ISETP.GT.AND P3, PT, R0, 0x8, P0 ;  /* 0x000000080000780c */ /* 0x000fe20000764270 */
[-C--:B------:R-:W-:Y:S01]  /*3f40*/  FMUL R38, R38, R56.reuse ;  /* 0x0000003826267220 */ /* 0x080fe20000400000 */
[----:B------:R-:W-:Y:S01]  /*3f50*/  ISETP.GT.AND P0, PT, R22, 0x11, PT ;  /* 0x000000111600780c */ /* 0x000fe20003f04270 */
[----:B------:R-:W-:Y:S01]  /*3f60*/  @P5 STG.E.U16 desc[UR36][R4.64+0x12], R29 ;  /* 0x0000121d04005986 */ /* 0x000fe2000c101524 */
        /* <DEDUP_REMOVED lines=40> */
[C---:B------:R-:W-:Y:S01]  /*41f0*/  ISETP.GT.AND P4, PT, R0.reuse, RZ, P1 ;  /* 0x000000ff0000720c */ /* 0x040fe20000f84270 */
[-C--:B------:R-:W-:Y:S01]  /*4200*/  FMUL R51, R51, R56.reuse ;  /* 0x0000003833337220 */ /* 0x080fe20000400000 */
[----:B------:R-:W-:Y:S01]  /*4210*/  ISETP.GT.AND P5, PT, R0, RZ, P0 ;  /* 0x000000ff0000720c */ /* 0x000fe200007a4270 */
[----:B------:R-:W-:Y:S01]  /*4220*/  FMUL R52, R52, R56 ;  /* 0x0000003834347220 */ /* 0x000fe20000400000 */
[----:B------:R-:W-:Y:S01]  /*4230*/  F2FP.BF16.F32.PACK_AB R38, RZ, R38 ;  /* 0x00000026ff26723e */ /* 0x000fe200000010ff */
[-C--:B------:R-:W-:Y:S01]  /*4240*/  FMUL R53, R53, R56.reuse ;  /* 0x0000003835357220 */ /* 0x080fe20000400000 */
[----:B------:R-:W-:Y:S01]  /*4250*/  F2FP.BF16.F32.PACK_AB R39, RZ, R39 ;  /* 0x00000027ff27723e */ /* 0x000fe200000010ff */
[----:B------:R-:W-:Y:S01]  /*4260*/  FMUL R54, R54, R56 ;  /* 0x0000003836367220 */ /* 0x000fe20000400000 */
[----:B------:R-:W-:Y:S01]  /*4270*/  F2FP.BF16.F32.PACK_AB R40, RZ, R40 ;  /* 0x00000028ff28723e */ /* 0x000fe200000010ff */
[----:B------:R-:W-:Y:S01]  /*4280*/  @P2 STG.E.U16 desc[UR36][R6.64+0x30], R38 ;  /* 0x0000302606002986 */ /* 0x000fe2000c101524 */
[----:B------:R-:W-:Y:S01]  /*4290*/  F2FP.BF16.F32.PACK_AB R41, RZ, R41 ;  /* 0x00000029ff29723e */ /* 0x000fe200000010ff */
[----:B------:R-:W-:Y:S01]  /*42a0*/  FMUL R55, R55, R56 ;  /* 0x0000003837377220 */ /* 0x000fe20000400000 */
[C---:B------:R-:W-:Y:S01]  /*42b0*/  ISETP.GT.AND P1, PT, R0.reuse, 0x8, P1 ;  /* 0x000000080000780c */ /* 0x040fe20000f24270 */
[----:B------:R-:W-:Y:S01]  /*42c0*/  @P3 STG.E.U16 desc[UR36][R6.64+0x32], R39 ;  /* 0x0000322706003986 */ /* 0x000fe2000c101524 */
[----:B------:R-:W-:-:S02]  /*42d0*/  ISETP.GT.AND P2, PT, R0, 0x8, P0 ;  /* 0x000000080000780c */ /* 0x000fc40000744270 */
[----:B------:R-:W-:Y:S01]  /*42e0*/  F2FP.BF16.F32.PACK_AB R42, RZ, R42 ;  /* 0x0000002aff2a723e */ /* 0x000fe200000010ff */
[----:B------:R-:W-:Y:S01]  /*42f0*/  @P4 STG.E.U16 desc[UR36][R4.64+0x40], R40 ;  /* 0x0000402804004986 */ /* 0x000fe2000c101524 */
[C---:B------:R-:W-:Y:S02]  /*4300*/  ISETP.GT.AND P4, PT, R22.reuse, 0x28, PT ;  /* 0x000000281600780c */ /* 0x040fe40003f84270 */
[----:B------:R-:W-:Y:S01]  /*4310*/  ISETP.GT.AND P0, PT, R22, 0x29, PT ;  /* 0x000000291600780c */ /* 0x000fe20003f04270 */
[----:B------:R-:W-:Y:S01]  /*4320*/  @P5 STG.E.U16 desc[UR36][R4.64+0x42], R41 ;  /* 0x0000422904005986 */ /* 0x000fe2000c101524 */
[----:B------:R-:W-:Y:S02]  /*4330*/  ISETP.GT.AND P5, PT, R0, RZ, P4 ;  /* 0x000000ff0000720c */ /* 0x000fe400027a4270 */
[----:B------:R-:W-:Y:S01]  /*4340*/  F2FP.BF16.F32.PACK_AB R43, RZ, R43 ;  /* 0x0000002bff2b723e */ /* 0x000fe200000010ff */
[----:B------:R-:W-:Y:S01]  /*4350*/  @P1 STG.E.U16 desc[UR36][R6.64+0x40], R42 ;  /* 0x0000402a06001986 */ /* 0x000fe2000c101524 */
[----:B------:R-:W-:-:S02]  /*4360*/  F2FP.BF16.F32.PACK_AB R44, RZ, R44 ;  /* 0x0000002cff2c723e */ /* 0x000fc400000010ff */
[C---:B------:R-:W-:Y:S01]  /*4370*/  ISETP.GT.AND P3, PT, R0.reuse, RZ, P0 ;  /* 0x000000ff0000720c */ /* 0x040fe20000764270 */
[----:B------:R-:W-:Y:S01]  /*4380*/  @P2 STG.E.U16 desc[UR36][R6.64+0x42], R43 ;  /* 0x0000422b06002986 */ /* 0x000fe2000c101524 */
[C---:B------:R-:W-:Y:S02]  /*4390*/  ISETP.GT.AND P4, PT, R0.reuse, 0x8, P4 ;  /* 0x000000080000780c */ /* 0x040fe40002784270 */
[----:B------:R-:W-:Y:S02]  /*43a0*/  F2FP.BF16.F32.PACK_AB R45, RZ, R45 ;  /* 0x0000002dff2d723e */ /* 0x000fe400000010ff */
[----:B------:R-:W-:Y:S01]  /*43b0*/  F2FP.BF16.F32.PACK_AB R46, RZ, R46 ;  /* 0x0000002eff2e723e */ /* 0x000fe200000010ff */
[----:B------:R-:W-:Y:S01]  /*43c0*/  @P5 STG.E.U16 desc[UR36][R4.64+0x50], R44 ;  /* 0x0000502c04005986 */ /* 0x000fe2000c101524 */
[----:B------:R-:W-:Y:S02]  /*43d0*/  ISETP.GT.AND P5, PT, R0, 0x8, P0 ;  /* 0x000000080000780c */ /* 0x000fe400007a4270 */
[----:B------:R-:W-:-:S02]  /*43e0*/  F2FP.BF16.F32.PACK_AB R47, RZ, R47 ;  /* 0x0000002fff2f723e */ /* 0x000fc400000010ff */
[C---:B------:R-:W-:Y:S01]  /*43f0*/  ISETP.GT.AND P2, PT, R22.reuse, 0x31, PT ;  /* 0x000000311600780c */ /* 0x040fe20003f44270 */
[----:B------:R-:W-:Y:S01]  /*4400*/  @P3 STG.E.U16 desc[UR36][R4.64+0x52], R45 ;  /* 0x0000522d04003986 */ /* 0x000fe2000c101524 */
[----:B------:R-:W-:Y:S02]  /*4410*/  ISETP.GT.AND P3, PT, R22, 0x30, PT ;  /* 0x000000301600780c */ /* 0x000fe40003f64270 */
[----:B------:R-:W-:Y:S01]  /*4420*/  F2FP.BF16.F32.PACK_AB R48, RZ, R48 ;  /* 0x00000030ff30723e */ /* 0x000fe200000010ff */
[----:B------:R-:W-:Y:S01]  /*4430*/  @P4 STG.E.U16 desc[UR36][R6.64+0x50], R46 ;  /* 0x0000502e06004986 */ /* 0x000fe2000c101524 */
[C---:B------:R-:W-:Y:S02]  /*4440*/  ISETP.GT.AND P4, PT, R0.reuse, RZ, P2 ;  /* 0x000000ff0000720c */ /* 0x040fe40001784270 */
[----:B------:R-:W-:Y:S01]  /*4450*/  F2FP.BF16.F32.PACK_AB R49, RZ, R49 ;  /* 0x00000031ff31723e */ /* 0x000fe200000010ff */
[----:B------:R-:W-:Y:S01]  /*4460*/  @P5 STG.E.U16 desc[UR36][R6.64+0x52], R47 ;  /* 0x0000522f06005986 */ /* 0x000fe2000c101524 */
[----:B------:R-:W-:-:S02]  /*4470*/  ISETP.GT.AND P5, PT, R0, RZ, P3 ;  /* 0x000000ff0000720c */ /* 0x000fc40001fa4270 */
[C---:B------:R-:W-:Y:S02]  /*4480*/  ISETP.GT.AND P1, PT, R22.reuse, 0x38, PT ;  /* 0x000000381600780c */ /* 0x040fe40003f24270 */
[----:B------:R-:W-:Y:S02]  /*4490*/  ISETP.GT.AND P0, PT, R22, 0x39, PT ;  /* 0x000000391600780c */ /* 0x000fe40003f04270 */
[C---:B------:R-:W-:Y:S02]  /*44a0*/  ISETP.GT.AND P3, PT, R0.reuse, 0x8, P3 ;  /* 0x000000080000780c */ /* 0x040fe40001f64270 */
[C---:B------:R-:W-:Y:S02]  /*44b0*/  ISETP.GT.AND P2, PT, R0.reuse, 0x8, P2 ;  /* 0x000000080000780c */ /* 0x040fe40001744270 */
[----:B------:R-:W-:Y:S02]  /*44c0*/  F2FP.BF16.F32.PACK_AB R50, RZ, R50 ;  /* 0x00000032ff32723e */ /* 0x000fe400000010ff */
[----:B------:R-:W-:Y:S01]  /*44d0*/  F2FP.BF16.F32.PACK_AB R51, RZ, R51 ;  /* 0x00000033ff33723e */ /* 0x000fe200000010ff */
[----:B------:R-:W-:Y:S01]  /*44e0*/  @P5 STG.E.U16 desc[UR36][R4.64+0x60], R48 ;  /* 0x0000603004005986 */ /* 0x000fe2000c101524 */
[----:B------:R-:W-:-:S02]  /*44f0*/  ISETP.GT.AND P5, PT, R0, RZ, P0 ;  /* 0x000000ff0000720c */ /* 0x000fc400007a4270 */
[C---:B------:R-:W-:Y:S01]  /*4500*/  ISETP.GT.AND P0, PT, R0.reuse, 0x8, P0 ;  /* 0x000000080000780c */ /* 0x040fe20000704270 */
[----:B------:R-:W-:Y:S01]  /*4510*/  @P4 STG.E.U16 desc[UR36][R4.64+0x62], R49 ;  /* 0x0000623104004986 */ /* 0x000fe2000c101524 */
[C---:B------:R-:W-:Y:S02]  /*4520*/  ISETP.GT.AND P4, PT, R0.reuse, RZ, P1 ;  /* 0x000000ff0000720c */ /* 0x040fe40000f84270 */
[----:B------:R-:W-:Y:S01]  /*4530*/  ISETP.GT.AND P1, PT, R0, 0x8, P1 ;  /* 0x000000080000780c */ /* 0x000fe20000f24270 */
[----:B------:R-:W-:Y:S01]  /*4540*/  @P3 STG.E.U16 desc[UR36][R6.64+0x60], R50 ;  /* 0x0000603206003986 */ /* 0x000fe2000c101524 */
[----:B------:R-:W-:Y:S02]  /*4550*/  F2FP.BF16.F32.PACK_AB R52, RZ, R52 ;  /* 0x00000034ff34723e */ /* 0x000fe400000010ff */
[----:B------:R-:W-:Y:S01]  /*4560*/  F2FP.BF16.F32.PACK_AB R53, RZ, R53 ;  /* 0x00000035ff35723e */ /* 0x000fe200000010ff */
[----:B------:R-:W-:Y:S01]  /*4570*/  @P2 STG.E.U16 desc[UR36][R6.64+0x62], R51 ;  /* 0x0000623306002986 */ /* 0x000fe2000c101524 */
[----:B------:R-:W-:-:S02]  /*4580*/  F2FP.BF16.F32.PACK_AB R54, RZ, R54 ;  /* 0x00000036ff36723e */ /* 0x000fc400000010ff */
[----:B------:R-:W-:-:S03]  /*4590*/  F2FP.BF16.F32.PACK_AB R55, RZ, R55 ;  /* 0x00000037ff37723e */ /* 0x000fc600000010ff */
[----:B------:R-:W-:Y:S04]  /*45a0*/  @P4 STG.E.U16 desc[UR36][R4.64+0x70], R52 ;  /* 0x0000703404004986 */ /* 0x000fe8000c101524 */
[----:B------:R0:W-:Y:S02]  /*45b0*/  @P5 STG.E.U16 desc[UR36][R4.64+0x72], R53 ;  /* 0x0000723504005986 */ /* 0x0001e4000c101524 */
[----:B0-----:R-:W-:Y:S02]  /*45c0*/  @P1 IMAD.MOV.U32 R4, RZ, RZ, R6 ;  /* 0x000000ffff041224 */ /* 0x001fe400078e0006 */
[----:B------:R-:W-:-:S05]  /*45d0*/  @P1 IMAD.MOV.U32 R5, RZ, RZ, R7 ;  /* 0x000000ffff051224 */ /* 0x000fca00078e0007 */
[----:B------:R0:W-:Y:S04]  /*45e0*/  @P1 STG.E.U16 desc[UR36][R4.64+0x70], R54 ;  /* 0x0000703604001986 */ /* 0x0001e8000c101524 */
[----:B------:R0:W-:Y:S02]  /*45f0*/  @P0 STG.E.U16 desc[UR36][R6.64+0x72], R55 ;  /* 0x0000723706000986 */ /* 0x0001e4000c101524 */
.L_x_94:
[----:B------:R-:W-:Y:S05]  /*4600*/  BSYNC B0 ;  /* 0x0000000000007941 */ /* 0x000fea0003800000 */
.L_x_32:
[----:B0-----:R-:W2:Y:S01]  /*4610*/  LDL.64 R4, [R1] ;  /* 0x0000000001047983 */ /* 0x001ea20000100a00 */
[----:B------:R-:W-:Y:S01]  /*4620*/  ULDC.64 UR4, c[0x0][0x650] ;  /* 0x0001940000047ab9 */ /* 0x000fe20000000a00 */
[----:B------:R-:W-:Y:S02]  /*4630*/  IMAD.U32 R0, RZ, RZ, UR44 ;  /* 0x0000002cff007e24 */ /* 0x000fe4000f8e00ff */
[----:B------:R-:W-:Y:S02]  /*4640*/  IMAD.MOV.U32 R22, RZ, RZ, -0x1 ;  /* 0xffffffffff167424 */ /* 0x000fe400078e00ff */
[----:B------:R0:W-:Y:S01]  /*4650*/  SYNCS.ARRIVE.TRANS64.A1T0 RZ, [R0+UR48], RZ ;  /* 0x000000ff00ff79a7 */ /* 0x0001e20008100030 */
[----:B-----5:R-:W-:Y:S02]  /*4660*/  IMAD.MOV.U32 R18, RZ, RZ, -0x1 ;  /* 0xffffffffff127424 */ /* 0x020fe400078e00ff */
[----:B------:R-:W-:Y:S01]  /*4670*/  IMAD.MOV.U32 R19, RZ, RZ, -0x1 ;  /* 0xffffffffff137424 */ /* 0x000fe200078e00ff */
[----:B0-----:R-:W-:-:S02]  /*4680*/  PRMT R0, RZ, 0x7610, R0 ;  /* 0x00007610ff007816 */ /* 0x001fc40000000000 */
[----:B--2---:R-:W-:-:S05]  /*4690*/  LEA R16, P0, R4, R16, 0x1 ;  /* 0x0000001004107211 */ /* 0x004fca00078008ff */
[----:B------:R-:W-:Y:S01]  /*46a0*/  IMAD.X R17, R66, 0x1, R17, P0 ;  /* 0x0000000142117824 */ /* 0x000fe200000e0611 */
[----:B------:R-:W-:-:S04]  /*46b0*/  ISETP.GE.U32.AND P0, PT, R16, UR4, PT ;  /* 0x0000000410007c0c */ /* 0x000fc8000bf06070 */
[----:B------:R-:W-:-:S13]  /*46c0*/  ISETP.GE.U32.AND.EX P0, PT, R17, UR5, PT, P0 ;  /* 0x0000000511007c0c */ /* 0x000fda000bf06100 */
[----:B------:R-:W-:Y:S05]  /*46d0*/  @P0 BRA `(.L_x_95) ;  /* 0x00000004004c0947 */ /* 0x000fea0003800000 */
[----:B------:R-:W0:Y:S01]  /*46e0*/  LDC.64 R10, c[0x0][0x628] ;  /* 0x00018a00ff0a7b82 */ /* 0x000e220000000a00 */
[----:B------:R-:W2:Y:S01]  /*46f0*/  S2R R12, SR_CTAID.X ;  /* 0x00000000000c7919 */ /* 0x000ea20000002500 */
[----:B-1-34-:R-:W-:Y:S02]  /*4700*/  IMAD.MOV.U32 R8, RZ, RZ, R16 ;  /* 0x000000ffff087224 */ /* 0x01afe400078e0010 */
[----:B------:R-:W-:Y:S01]  /*4710*/  IMAD.MOV.U32 R9, RZ, RZ, R17 ;  /* 0x000000ffff097224 */ /* 0x000fe200078e0011 */
[----:B------:R-:W1:Y:S03]  /*4720*/  S2R R18, SR_CTAID.Y ;  /* 0x0000000000127919 */ /* 0x000e660000002600 */
[----:B------:R-:W3:Y:S08]  /*4730*/  LDC R0, c[0x0][0x630] ;  /* 0x00018c00ff007b82 */ /* 0x000ef00000000800 */
[----:B------:R-:W4:Y:S01]  /*4740*/  LDC.64 R14, c[0x0][0x620] ;  /* 0x00018800ff0e7b82 */ /* 0x000f220000000a00 */
[----:B0-----:R-:W-:-:S04]  /*4750*/  ISETP.NE.U32.AND P0, PT, R10, RZ, PT ;  /* 0x000000ff0a00720c */ /* 0x001fc80003f05070 */
[----:B------:R-:W-:-:S13]  /*4760*/  ISETP.NE.AND.EX P0, PT, R11, RZ, PT, P0 ;  /* 0x000000ff0b00720c */ /* 0x000fda0003f05300 */
[----:B-1234-:R-:W-:Y:S05]  /*4770*/  @!P0 BRA `(.L_x_96) ;  /* 0x0000000000288947 */ /* 0x01efea0003800000 */
[----:B------:R-:W0:Y:S02]  /*4780*/  LDC R3, c[0x0][0x634] ;  /* 0x00018d00ff037b82 */ /* 0x000e240000000800 */
[----:B0-----:R-:W-:-:S05]  /*4790*/  IADD3 R3, P0, R16, R3, RZ ;  /* 0x0000000310037210 */ /* 0x001fca0007f1e0ff */
        /* <DEDUP_REMOVED lines=8> */
.L_x_96:
[-CC-:B------:R-:W-:Y:S01]  /*4820*/  SHF.R.U64 R19, R8, R0.reuse, R9.reuse ;  /* 0x0000000008137219 */ /* 0x180fe20000001209 */
[----:B------:R-:W0:Y:S01]  /*4830*/  LDC.64 R24, c[0x0][0x640] ;  /* 0x00019000ff187b82 */ /* 0x000e220000000a00 */
[----:B------:R-:W-:Y:S01]  /*4840*/  SHF.R.U32.HI R0, RZ, R0, R9 ;  /* 0x00000000ff007219 */ /* 0x000fe20000011609 */
[----:B------:R-:W-:Y:S01]  /*4850*/  ULDC UR4, c[0x0][0x150] ;  /* 0x0000540000047ab9 */ /* 0x000fe20000000800 */
[----:B------:R-:W-:Y:S02]  /*4860*/  IADD3 R3, P0, RZ, -R19, RZ ;  /* 0x80000013ff037210 */ /* 0x000fe40007f1e0ff */
[----:B------:R-:W-:-:S03]  /*4870*/  I2FP.F32.U32 R7, R12 ;  /* 0x0000000c00077245 */ /* 0x000fc60000201000 */
[----:B------:R-:W1:Y:S01]  /*4880*/  LDC R6, c[0x0][0x618] ;  /* 0x00018600ff067b82 */ /* 0x000e620000000800 */
[----:B------:R-:W-:Y:S02]  /*4890*/  IMAD.X R5, RZ, RZ, ~R0, P0 ;  /* 0x000000ffff057224 */ /* 0x000fe400000e0e00 */
[----:B------:R-:W-:Y:S01]  /*48a0*/  FMUL R7, R7, UR4 ;  /* 0x0000000407077c20 */ /* 0x000fe20008400000 */
[----:B------:R-:W-:Y:S01]  /*48b0*/  ULDC UR4, c[0x0][0x154] ;  /* 0x0000550000047ab9 */ /* 0x000fe20000000800 */
[-C--:B------:R-:W-:Y:S02]  /*48c0*/  IMAD R0, R5, R14.reuse, RZ ;  /* 0x0000000e05007224 */ /* 0x080fe400078e02ff */
[C---:B------:R-:W-:Y:S01]  /*48d0*/  IMAD.WIDE.U32 R4, R3.reuse, R14, R16 ;  /* 0x0000000e03047225 */ /* 0x040fe200078e0010 */
[----:B------:R-:W2:Y:S01]  /*48e0*/  LDC R8, c[0x0][0x608] ;  /* 0x00018200ff087b82 */ /* 0x000ea20000000800 */
[----:B------:R-:W3:Y:S02]  /*48f0*/  F2I.U32.TRUNC.NTZ R7, R7 ;  /* 0x0000000700077305 */ /* 0x000ee4000020f000 */
[----:B------:R-:W-:Y:S01]  /*4900*/  IMAD R3, R3, R15, R0 ;  /* 0x0000000f03037224 */ /* 0x000fe200078e0200 */
[----:B------:R-:W-:-:S03]  /*4910*/  I2FP.F32.U32 R0, R18 ;  /* 0x0000001200007245 */ /* 0x000fc60000201000 */
[----:B------:R-:W-:Y:S01]  /*4920*/  IMAD.IADD R3, R5, 0x1, R3 ;  /* 0x0000000105037824 */ /* 0x000fe200078e0203 */
[----:B------:R-:W4:Y:S01]  /*4930*/  LDC R11, c[0x0][0x658] ;  /* 0x00019600ff0b7b82 */ /* 0x000f220000000800 */
[----:B0-----:R-:W-:-:S04]  /*4940*/  ISETP.NE.U32.AND P0, PT, R24, RZ, PT ;  /* 0x000000ff1800720c */ /* 0x001fc80003f05070 */
[----:B------:R-:W-:-:S03]  /*4950*/  ISETP.NE.AND.EX P0, PT, R25, RZ, PT, P0 ;  /* 0x000000ff1900720c */ /* 0x000fc60003f05300 */
[----:B------:R-:W0:Y:S01]  /*4960*/  LDC R9, c[0x0][0x144] ;  /* 0x00005100ff097b82 */ /* 0x000e220000000800 */
[-C--:B-1----:R-:W-:Y:S01]  /*4970*/  SHF.R.U64 R10, R4, R6.reuse, R3 ;  /* 0x00000006040a7219 */ /* 0x082fe20000001203 */
[----:B---3--:R-:W-:Y:S01]  /*4980*/  IMAD.MOV R7, RZ, RZ, -R7 ;  /* 0x000000ffff077224 */ /* 0x008fe200078e0a07 */
[----:B------:R-:W-:Y:S01]  /*4990*/  SHF.R.U32.HI R3, RZ, R6, R3 ;  /* 0x00000006ff037219 */ /* 0x000fe20000011603 */
[----:B------:R-:W-:-:S04]  /*49a0*/  FMUL R6, R0, UR4 ;  /* 0x0000000400067c20 */ /* 0x000fc80008400000 */
[----:B------:R-:W1:Y:S01]  /*49b0*/  LDC R21, c[0x0][0x148] ;  /* 0x00005200ff157b82 */ /* 0x000e620000000800 */
[----:B------:R3:W0:Y:S01]  /*49c0*/  F2I.U32.TRUNC.NTZ R14, R6 ;  /* 0x00000006000e7305 */ /* 0x000622000020f000 */
[-CC-:B--2---:R-:W-:Y:S02]  /*49d0*/  SHF.R.U64 R13, R10, R8.reuse, R3.reuse ;  /* 0x000000080a0d7219 */ /* 0x184fe40000001203 */
[----:B------:R-:W-:-:S04]  /*49e0*/  SHF.R.U32.HI R0, RZ, R8, R3 ;  /* 0x00000008ff007219 */ /* 0x000fc80000011603 */
[----:B------:R-:W2:Y:S01]  /*49f0*/  LDC R20, c[0x0][0x648] ;  /* 0x00019200ff147b82 */ /* 0x000ea20000000800 */
[-CC-:B----4-:R-:W-:Y:S02]  /*4a00*/  SHF.R.U64 R15, R13, R11.reuse, R0.reuse ;  /* 0x0000000b0d0f7219 */ /* 0x190fe40000001200 */
[----:B------:R-:W-:-:S03]  /*4a10*/  SHF.R.U32.HI R5, RZ, R11, R0 ;  /* 0x0000000bff057219 */ /* 0x000fc60000011600 */
[----:B------:R-:W-:Y:S02]  /*4a20*/  IMAD.MOV.U32 R4, RZ, RZ, R15 ;  /* 0x000000ffff047224 */ /* 0x000fe400078e000f */
[----:B------:R-:W4:Y:S01]  /*4a30*/  LDC R26, c[0x0][0x638] ;  /* 0x00018e00ff1a7b82 */ /* 0x000f220000000800 */
[----:B0-----:R-:W-:-:S07]  /*4a40*/  IMAD R22, R9, R7, R12 ;  /* 0x0000000709167224 */ /* 0x001fce00078e020c */
[----:B------:R-:W0:Y:S08]  /*4a50*/  LDC R27, c[0x0][0x610] ;  /* 0x00018400ff1b7b82 */ /* 0x000e300000000800 */
[----:B------:R-:W0:Y:S01]  /*4a60*/  LDC R28, c[0x0][0x600] ;  /* 0x00018000ff1c7b82 */ /* 0x000e220000000800 */
[----:B-123--:R-:W-:Y:S05]  /*4a70*/  @!P0 BRA `(.L_x_97) ;  /* 0x0000000000288947 */ /* 0x00efea0003800000 */
[----:B------:R-:W1:Y:S02]  /*4a80*/  LDC R0, c[0x0][0x64c] ;  /* 0x00019300ff007b82 */ /* 0x000e640000000800 */
[----:B-1----:R-:W-:-:S05]  /*4a90*/  IADD3 R3, P0, R15, R0, RZ ;  /* 0x000000000f037210 */ /* 0x002fca0007f1e0ff */
        /* <DEDUP_REMOVED lines=8> */
.L_x_97:
[----:B------:R-:W-:Y:S01]  /*4b20*/  ISETP.NE.AND P0, PT, R2, 0x1, PT ;  /* 0x000000010200780c */ /* 0x000fe20003f05270 */
[----:B------:R-:W-:Y:S01]  /*4b30*/  IMAD.MOV R14, RZ, RZ, -R14 ;  /* 0x000000ffff0e7224 */ /* 0x000fe200078e0a0e */
[----:B------:R-:W-:Y:S02]  /*4b40*/  SHF.R.U64 R0, R4, R20, R5 ;  /* 0x0000001404007219 */ /* 0x000fe40000001205 */
[----:B------:R-:W-:Y:S02]  /*4b50*/  LOP3.LUT R3, R13, R68, RZ, 0xc0, !PT ;  /* 0x000000440d037212 */ /* 0x000fe400078ec0ff */
[----:B------:R-:W-:Y:S01]  /*4b60*/  LOP3.LUT R5, R10, R67, RZ, 0xc0, !PT ;  /* 0x000000430a057212 */ /* 0x000fe200078ec0ff */
[----:B------:R-:W-:Y:S02]  /*4b70*/  IMAD.MOV R4, RZ, RZ, -R0 ;  /* 0x000000ffff047224 */ /* 0x000fe400078e0a00 */
[----:B------:R-:W-:Y:S02]  /*4b80*/  IMAD R3, R64, R0, R3 ;  /* 0x0000000040037224 */ /* 0x000fe400078e0203 */
[----:B----4-:R-:W-:-:S02]  /*4b90*/  IMAD R0, R4, R26, R15 ;  /* 0x0000001a04007224 */ /* 0x010fc400078e020f */
[----:B------:R-:W-:Y:S02]  /*4ba0*/  @P0 IMAD R22, R21, R14, R18 ;  /* 0x0000000e15160224 */ /* 0x000fe400078e0212 */
[----:B------:R-:W-:Y:S02]  /*4bb0*/  IMAD.MOV.U32 R4, RZ, RZ, 0x1 ;  /* 0x00000001ff047424 */ /* 0x000fe400078e00ff */
[----:B0-----:R-:W-:Y:S02]  /*4bc0*/  IMAD R22, R3, R27, R22 ;  /* 0x0000001b03167224 */ /* 0x001fe400078e0216 */
[----:B------:R-:W-:Y:S01]  /*4bd0*/  IMAD R3, R0, R28, R5 ;  /* 0x0000001c00037224 */ /* 0x000fe200078e0205 */
[----:B------:R-:W-:-:S04]  /*4be0*/  PRMT R0, R4, 0x7610, R0 ;  /* 0x0000761004007816 */ /* 0x000fc80000000000 */
[----:B------:R-:W-:Y:S02]  /*4bf0*/  SEL R18, R3, R22, !P0 ;  /* 0x0000001603127207 */ /* 0x000fe40004000000 */
[----:B------:R-:W-:-:S07]  /*4c00*/  SEL R22, R22, R3, !P0 ;  /* 0x0000000316167207 */ /* 0x000fce0004000000 */
.L_x_95:
[----:B------:R-:W-:Y:S01]  /*4c10*/  LOP3.LUT P0, RZ, R0, 0xff, RZ, 0xc0, !PT ;  /* 0x000000ff00ff7812 */ /* 0x000fe2000780c0ff */
[----:B------:R-:W-:Y:S01]  /*4c20*/  UIMAD.WIDE.U32 UR4, UR38, -0x55555555, URZ ;  /* 0xaaaaaaab260478a5 */ /* 0x000fe2000f8e003f */
[----:B------:R-:W-:-:S03]  /*4c30*/  LOP3.LUT R73, R73, 0x1, RZ, 0x3c, !PT ;  /* 0x0000000149497812 */ /* 0x000fc600078e3cff */
[----:B------:R-:W-:-:S04]  /*4c40*/  USHF.R.U32.HI UR4, URZ, 0x1, UR5 ;  /* 0x000000013f047899 */ /* 0x000fc80008011605 */
[----:B------:R-:W-:-:S04]  /*4c50*/  UIMAD UR38, UR4, -0x3, UR38 ;  /* 0xfffffffd042678a4 */ /* 0x000fc8000f8e0226 */
[----:B------:R-:W-:Y:S08]  /*4c60*/  @P0 BRA `(.L_x_98) ;  /* 0xffffffc800440947 */ /* 0x000ff0000383ffff */
[----:B------:R-:W-:Y:S05]  /*4c70*/  EXIT ;  /* 0x000000000000794d */ /* 0x000fea0003800000 */
.L_x_13:
[----:B------:R-:W-:-:S08]  /*4c80*/  ISETP.NE.AND P0, PT, R14, RZ, PT ;  /* 0x000000ff0e00720c */ /* 0x000fd00003f05270 */
[----:B0-----:R-:W0:-:S00]  /*4c90*/  USETMAXREG.DEALLOC.CTAPOOL 0x28 ;  /* 0x00000028000079c8 */ /* 0x001e0000080e0500 */
[----:B------:R-:W-:Y:S05]  /*4ca0*/  @P0 EXIT ;  /* 0x000000000000094d */ /* 0x000fea0003800000 */
[----:B0-----:R-:W-:Y:S01]  /*4cb0*/  LOP3.LUT P0, RZ, R3, 0xff, RZ, 0xc0, !PT ;  /* 0x000000ff03ff7812 */ /* 0x001fe2000780c0ff */
[----:B------:R-:W-:Y:S02]  /*4cc0*/  IMAD.MOV.U32 R3, RZ, RZ, 0x1 ;  /* 0x00000001ff037424 */ /* 0x000fe400078e00ff */
[----:B------:R-:W-:-:S10]  /*4cd0*/  IMAD.MOV.U32 R8, RZ, RZ, RZ ;  /* 0x000000ffff087224 */ /* 0x000fd400078e00ff */
[----:B------:R-:W-:Y:S05]  /*4ce0*/  @!P0 BRA `(.L_x_99) ;  /* 0x0000000c00348947 */ /* 0x000fea0003800000 */
[----:B------:R-:W-:Y:S01]  /*4cf0*/  LOP3.LUT P0, RZ, R4, 0x1f, RZ, 0xc0, !PT ;  /* 0x0000001f04ff7812 */ /* 0x000fe2000780c0ff */
[----:B------:R-:W-:Y:S01]  /*4d00*/  ULDC UR5, c[0x0][0x658] ;  /* 0x0001960000057ab9 */ /* 0x000fe20000000800 */
[----:B------:R-:W-:Y:S01]  /*4d10*/  UMOV UR6, 0xffffffff ;  /* 0xffffffff00067882 */ /* 0x000fe20000000000 */
[----:B------:R-:W-:Y:S01]  /*4d20*/  BSSY B0, `(.L_x_99) ;  /* 0x00000c9000007945 */ /* 0x000fe20003800000 */
[----:B------:R-:W-:Y:S01]  /*4d30*/  USHF.L.U32 UR6, UR6, UR5, URZ ;  /* 0x0000000506067299 */ /* 0x000fe2000800063f */
[C---:B------:R-:W-:Y:S01]  /*4d40*/  ISETP.NE.AND P2, PT, R5.reuse, RZ, PT ;  /* 0x000000ff0500720c */ /* 0x040fe20003f45270 */
[----:B------:R-:W-:Y:S01]  /*4d50*/  UMOV UR7, 0x1 ;  /* 0x0000000100077882 */ /* 0x000fe20000000000 */
[----:B------:R-:W-:Y:S01]  /*4d60*/  ISETP.NE.OR P0, PT, R5, RZ, !P0 ;  /* 0x000000ff0500720c */ /* 0x000fe20004705670 */
[----:B------:R-:W-:Y:S01]  /*4d70*/  IMAD.MOV.U32 R10, RZ, RZ, 0x1 ;  /* 0x00000001ff0a7424 */ /* 0x000fe200078e00ff */
[----:B------:R-:W-:Y:S01]  /*4d80*/  LOP3.LUT R9, R23, 0x2, RZ, 0xfc, !PT ;  /* 0x0000000217097812 */ /* 0x000fe200078efcff */
[----:B------:R-:W-:Y:S01]  /*4d90*/  IMAD.MOV.U32 R3, RZ, RZ, 0x1 ;  /* 0x00000001ff037424 */ /* 0x000fe200078e00ff */
[----:B------:R-:W-:Y:S01]  /*4da0*/  ULDC UR4, c[0x0][0x600] ;  /* 0x0001800000047ab9 */ /* 0x000fe20000000800 */
[----:B------:R-:W-:Y:S01]  /*4db0*/  IMAD.MOV.U32 R8, RZ, RZ, RZ ;  /* 0x000000ffff087224 */ /* 0x000fe200078e00ff */
[----:B------:R-:W-:-:S02]  /*4dc0*/  USHF.L.U32 UR13, UR7, UR5, URZ ;  /* 0x00000005070d7299 */ /* 0x000fc4000800063f */
[----:B------:R-:W-:Y:S02]  /*4dd0*/  UIADD3 UR21, UR40, 0x1, URZ ;  /* 0x0000000128157890 */ /* 0x000fe4000fffe03f */
[----:B------:R-:W-:Y:S02]  /*4de0*/  UIADD3 UR4, UR4, -0x1, URZ ;  /* 0xffffffff04047890 */ /* 0x000fe4000fffe03f */
[----:B------:R-:W-:Y:S01]  /*4df0*/  ULOP3.LUT UR5, URZ, UR6, URZ, 0x33, !UPT ;  /* 0x000000063f057292 */ /* 0x000fe2000f8e333f */
[----:B------:R-:W-:-:S11]  /*4e00*/  ULDC.64 UR22, c[0x0][0x198] ;  /* 0x0000660000167ab9 */ /* 0x000fd60000000a00 */
.L_x_111:
[----:B------:R-:W-:-:S03]  /*4e10*/  UMOV UR6, 0xffffffff ;  /* 0xffffffff00067882 */ /* 0x000fc60000000000 */
[----:B------:R-:W-:Y:S05]  /*4e20*/  BRA.DIV UR6, `(.L_x_100) ;  /* 0x0000000e06dc7947 */ /* 0x000fea000b800000 */
[----:B------:R-:W-:-:S13]  /*4e30*/  ELECT P6, URZ, PT ;  /* 0x00000000003f782f */ /* 0x000fda00038c0000 */
.L_x_123:
[----:B------:R-:W0:Y:S01]  /*4e40*/  LDC R4, c[0x0][0x28c] ;  /* 0x0000a300ff047b82 */ /* 0x000e220000000800 */
[----:B------:R-:W-:Y:S01]  /*4e50*/  BSSY B1, `(.L_x_101) ;  /* 0x0000041000017945 */ /* 0x000fe20003800000 */
[----:B0-----:R-:W-:-:S13]  /*4e60*/  ISETP.LT.OR P6, PT, R4, 0x1, !P6 ;  /* 0x000000010400780c */ /* 0x001fda00077c1670 */
[----:B------:R-:W-:Y:S05]  /*4e70*/  @P6 BRA `(.L_x_102) ;  /* 0x0000000000f86947 */ /* 0x000fea0003800000 */
[----:B------:R-:W-:Y:S02]  /*4e80*/  IMAD.SHL.U32 R22, R22, 0x40, RZ ;  /* 0x0000004016167824 */ /* 0x000fe400078e00ff */
[----:B------:R-:W-:Y:S02]  /*4e90*/  IMAD.SHL.U32 R18, R18, 0x40, RZ ;  /* 0x0000004012127824 */ /* 0x000fe400078e00ff */
[----:B------:R-:W-:Y:S02]  /*4ea0*/  IMAD.MOV.U32 R13, RZ, RZ, RZ ;  /* 0x000000ffff0d7224 */ /* 0x000fe400078e00ff */
[----:B------:R-:W-:Y:S02]  /*4eb0*/  IMAD.U32 R14, RZ, RZ, UR21 ;  /* 0x00000015ff0e7e24 */ /* 0x000fe4000f8e00ff */
[----:B------:R-:W-:Y:S02]  /*4ec0*/  IMAD.MOV.U32 R4, RZ, RZ, R3 ;  /* 0x000000ffff047224 */ /* 0x000fe400078e0003 */
[----:B------:R-:W-:-:S07]  /*4ed0*/  IMAD.MOV.U32 R5, RZ, RZ, R8 ;  /* 0x000000ffff057224 */ /* 0x000fce00078e0008 */
.L_x_106:
[----:B------:R-:W0:Y:S01]  /*4ee0*/  S2R R7, SR_CgaCtaId ;  /* 0x0000000000077919 */ /* 0x000e220000008800 */
[----:B------:R-:W-:-:S04]  /*4ef0*/  MOV R6, 0x400 ;  /* 0x0000040000067802 */ /* 0x000fc80000000f00 */
[----:B0-----:R-:W-:Y:S02]  /*4f00*/  LEA R12, R7, R6, 0x18 ;  /* 0x00000006070c7211 */ /* 0x001fe400078ec0ff */
[----:B------:R-:W-:Y:S01]  /*4f10*/  SHF.L.U32 R6, R4, 0x1f, RZ ;  /* 0x0000001f04067819 */ /* 0x000fe200000006ff */
[----:B------:R-:W0:Y:S02]  /*4f20*/  @!P2 LDC R7, c[0x0][0x500] ;  /* 0x00014000ff07ab82 */ /* 0x000e240000000800 */
[----:B------:R-:W-:-:S04]  /*4f30*/  IMAD R11, R5, 0x8, R12 ;  /* 0x00000008050b7824 */ /* 0x000fc800078e020c */
[----:B------:R-:W1:Y:S02]  /*4f40*/  SYNCS.PHASECHK.TRANS64.TRYWAIT P1, [R11+URZ+0x18], R6 ;  /* 0x000018060b0075a7 */ /* 0x000e64000802017f */
[----:B-1----:R-:W-:Y:S05]  /*4f50*/  @!P1 BRA `(.L_x_103) ;  /* 0x0000000c00b09947 */ /* 0x002fea0003800000 */
.L_x_124:
[----:B-1----:R-:W-:Y:S01]  /*4f60*/  PRMT R6, R9, 0x9910, RZ ;  /* 0x0000991009067816 */ /* 0x002fe200000000ff */
[----:B0-----:R0:W-:Y:S03]  /*4f70*/  @!P2 SYNCS.ARRIVE.TRANS64 RZ, [R11+URZ], R7 ;  /* 0x000000070bffa9a7 */ /* 0x0011e6000800003f */
[----:B------:R-:W-:-:S13]  /*4f80*/  ISETP.NE.AND P1, PT, R6, 0x2, PT ;  /* 0x000000020600780c */ /* 0x000fda0003f25270 */
[----:B0-----:R-:W-:Y:S05]  /*4f90*/  @P1 BRA `(.L_x_104) ;  /* 0x0000000000041947 */ /* 0x001fea0003800000 */
[----:B------:R-:W-:Y:S01]  /*4fa0*/  BPT.TRAP 0x1 ;  /* 0x000000040000795c */ /* 0x000fe20000300000 */
.L_x_104:
[----:B------:R-:W-:Y:S05]  /*4fb0*/  @P0 BRA `(.L_x_105) ;  /* 0x0000000000040947 */ /* 0x000fea0003800000 */
[----:B------:R-:W-:Y:S01]  /*4fc0*/  BPT.TRAP 0x1 ;  /* 0x000000040000795c */ /* 0x000fe20000300000 */
.L_x_105:
[----:B------:R-:W-:Y:S01]  /*4fd0*/  IMAD R12, R5, 0x4000, R12 ;  /* 0x00004000050c7824 */ /* 0x000fe200078e020c */
[----:B------:R-:W-:Y:S01]  /*4fe0*/  R2UR UR34, R13 ;  /* 0x000000000d2272ca */ /* 0x000fe200000e0000 */
[----:B------:R-:W-:Y:S01]  /*4ff0*/  VIADD R14, R14, 0xffffffff ;  /* 0xffffffff0e0e7836 */ /* 0x000fe20000000000 */
[----:B------:R-:W-:Y:S01]  /*5000*/  R2UR UR33, R11 ;  /* 0x000000000b2172ca */ /* 0x000fe200000e0000 */
[----:B------:R-:W-:Y:S01]  /*5010*/  UIADD3 UR6, UP0, UR22, 0xf0, URZ ;  /* 0x000000f016067890 */ /* 0x000fe2000ff1e03f */
[----:B------:R-:W-:Y:S01]  /*5020*/  R2UR UR8, R12 ;  /* 0x000000000c0872ca */ /* 0x000fe200000e0000 */
[----:B------:R-:W-:Y:S01]  /*5030*/  UIADD3 UR30, UP1, UR22, 0x1f0, URZ ;  /* 0x000001f0161e7890 */ /* 0x000fe2000ff3e03f */
[----:B------:R-:W-:Y:S01]  /*5040*/  R2UR UR35, R22 ;  /* 0x00000000162372ca */ /* 0x000fe200000e0000 */
[----:B------:R-:W-:Y:S01]  /*5050*/  UIADD3.X UR7, URZ, UR23, URZ, UP0, !UPT ;  /* 0x000000173f077290 */ /* 0x000fe200087fe43f */
[----:B------:R-:W-:Y:S01]  /*5060*/  R2UR UR36, R19 ;  /* 0x00000000132472ca */ /* 0x000fe200000e0000 */
[----:B------:R-:W-:Y:S01]  /*5070*/  UIADD3.X UR31, URZ, UR23, URZ, UP1, !UPT ;  /* 0x000000173f1f7290 */ /* 0x000fe20008ffe43f */
[----:B------:R-:W-:Y:S01]  /*5080*/  R2UR UR19, R18 ;  /* 0x00000000121372ca */ /* 0x000fe200000e0000 */
[----:B------:R-:W-:Y:S01]  /*5090*/  VIADD R5, R5, 0x1 ;  /* 0x0000000105057836 */ /* 0x000fe20000000000 */
[----:B------:R-:W-:Y:S01]  /*50a0*/  ISETP.GT.AND P3, PT, R14, 0x1, PT ;  /* 0x000000010e00780c */ /* 0x000fe20003f64270 */
[----:B------:R-:W-:Y:S01]  /*50b0*/  UIADD3 UR26, UR34, 0x40, URZ ;  /* 0x00000040221a7890 */ /* 0x000fe2000fffe03f */
[----:B------:R-:W-:Y:S01]  /*50c0*/  VIADD R13, R13, 0x80 ;  /* 0x000000800d0d7836 */ /* 0x000fe20000000000 */
[----:B------:R-:W-:Y:S01]  /*50d0*/  UMOV UR14, 0x0 ;  /* 0x00000000000e7882 */ /* 0x000fe20000000000 */
[----:B------:R-:W-:Y:S01]  /*50e0*/  UMOV UR15, 0x10000000 ;  /* 0x10000000000f7882 */ /* 0x000fe20000000000 */
[----:B------:R-:W-:Y:S01]  /*50f0*/  UIADD3 UR32, UR8, 0x100, URZ ;  /* 0x0000010008207890 */ /* 0x000fe2000fffe03f */
[----:B------:R-:W-:Y:S01]  /*5100*/  ISETP.NE.AND P1, PT, R5, 0x3, PT ;  /* 0x000000030500780c */ /* 0x000fe20003f25270 */
[----:B------:R-:W-:-:S02]  /*5110*/  UIADD3 UR24, UR8, 0x2100, URZ ;  /* 0x0000210008187890 */ /* 0x000fc4000fffe03f */
[----:B------:R-:W-:Y:S01]  /*5120*/  UIADD3 UR16, UR8, 0xc100, URZ ;  /* 0x0000c10008107890 */ /* 0x000fe2000fffe03f */
[----:B------:R-:W-:Y:S01]  /*5130*/  SEL R7, RZ, 0x1, P1 ;  /* 0x00000001ff077807 */ /* 0x000fe20000800000 */
[----:B------:R-:W-:Y:S01]  /*5140*/  UIADD3 UR8, UR8, 0xe100, URZ ;  /* 0x0000e10008087890 */ /* 0x000fe2000fffe03f */
[----:B------:R-:W-:Y:S01]  /*5150*/  SEL R5, R5, RZ, P1 ;  /* 0x000000ff05057207 */ /* 0x000fe20000800000 */
[----:B------:R-:W-:Y:S01]  /*5160*/  UMOV UR25, UR33 ;  /* 0x0000002100197c82 */ /* 0x000fe20008000000 */
[----:B------:R-:W-:Y:S01]  /*5170*/  UMOV UR27, UR35 ;  /* 0x00000023001b7c82 */ /* 0x000fe20008000000 */
[----:B------:R-:W-:Y:S01]  /*5180*/  UMOV UR28, UR36 ;  /* 0x00000024001c7c82 */ /* 0x000fe20008000000 */
[----:B------:R-:W-:Y:S01]  /*5190*/  UMOV UR17, UR33 ;  /* 0x0000002100117c82 */ /* 0x000fe20008000000 */
[----:B------:R-:W-:Y:S01]  /*51a0*/  UMOV UR18, UR34 ;  /* 0x0000002200127c82 */ /* 0x000fe20008000000 */
[----:B------:R-:W-:Y:S01]  /*51b0*/  UMOV UR20, UR36 ;  /* 0x0000002400147c82 */ /* 0x000fe20008000000 */
[----:B------:R0:W-:Y:S01]  /*51c0*/  UTMALDG.3D [UR32], [UR6], desc[UR14] ;  /* 0x00000e20060075b4 */ /* 0x0001e20008011000 */
[----:B------:R-:W-:Y:S01]  /*51d0*/  UMOV UR9, UR33 ;  /* 0x0000002100097c82 */ /* 0x000fe20008000000 */
[----:B------:R-:W-:Y:S01]  /*51e0*/  UMOV UR11, UR19 ;  /* 0x00000013000b7c82 */ /* 0x000fe20008000000 */
[----:B------:R-:W-:Y:S01]  /*51f0*/  UMOV UR12, UR36 ;  /* 0x00000024000c7c82 */ /* 0x000fe20008000000 */
[----:B------:R-:W-:Y:S01]  /*5200*/  UMOV UR10, UR26 ;  /* 0x0000001a000a7c82 */ /* 0x000fe20008000000 */
[----:B------:R-:W-:Y:S01]  /*5210*/  LOP3.LUT R4, R4, R7, RZ, 0x3c, !PT ;  /* 0x0000000704047212 */ /* 0x000fe200078e3cff */
[----:B------:R0:W-:Y:S01]  /*5220*/  UTMALDG.3D [UR24], [UR6], desc[UR14] ;  /* 0x00000e18060075b4 */ /* 0x0001e20008011000 */
[----:B------:R0:W-:Y:S01]  /*5230*/  UTMALDG.3D [UR16], [UR30], desc[UR14] ;  /* 0x00000e101e0075b4 */ /* 0x0001e20008011000 */
[----:B------:R0:W-:Y:S02]  /*5240*/  UTMALDG.3D [UR8], [UR30], desc[UR14] ;  /* 0x00000e081e0075b4 */ /* 0x0001e40008011000 */
[----:B0-----:R-:W-:Y:S05]  /*5250*/  @P3 BRA `(.L_x_106) ;  /* 0xfffffffc00203947 */ /* 0x001fea000383ffff */
.L_x_102:
[----:B------:R-:W-:Y:S05]  /*5260*/  BSYNC B1 ;  /* 0x0000000000017941 */ /* 0x000fea0003800000 */
.L_x_101:
[----:B------:R-:W2:Y:S01]  /*5270*/  LDL.64 R20, [R1] ;  /* 0x0000000001147983 */ /* 0x000ea20000100a00 */
[----:B------:R-:W-:Y:S01]  /*5280*/  LOP3.LUT P4, RZ, R10, 0xff, RZ, 0xc0, !PT ;  /* 0x000000ff0aff7812 */ /* 0x000fe2000788c0ff */
[----:B------:R-:W-:Y:S01]  /*5290*/  VIADD R7, R8, UR40 ;  /* 0x0000002808077c36 */ /* 0x000fe20008000000 */
[----:B------:R-:W-:Y:S01]  /*52a0*/  ULDC.64 UR6, c[0x0][0x650] ;  /* 0x0001940000067ab9 */ /* 0x000fe20000000a00 */
[----:B------:R-:W-:Y:S01]  /*52b0*/  IMAD.U32 R8, RZ, RZ, UR40 ;  /* 0x00000028ff087e24 */ /* 0x000fe2000f8e00ff */
[----:B------:R-:W-:Y:S01]  /*52c0*/  UISETP.GE.U32.AND UP0, UPT, UR40, 0x3, UPT ;  /* 0x000000032800788c */ /* 0x000fe2000bf06070 */
[----:B------:R-:W-:Y:S01]  /*52d0*/  BSSY B1, `(.L_x_107) ;  /* 0x000006b000017945 */ /* 0x000fe20003800000 */
[----:B------:R-:W-:Y:S01]  /*52e0*/  ISETP.GT.U32.AND P1, PT, R7, 0x2, PT ;  /* 0x000000020700780c */ /* 0x000fe20003f24070 */
[----:B------:R-:W-:Y:S01]  /*52f0*/  IMAD.MOV.U32 R22, RZ, RZ, -0x1 ;  /* 0xffffffffff167424 */ /* 0x000fe200078e00ff */
[----:B------:R-:W-:Y:S01]  /*5300*/  PRMT R10, RZ, 0x7610, R10 ;  /* 0x00007610ff0a7816 */ /* 0x000fe2000000000a */
[----:B------:R-:W-:Y:S01]  /*5310*/  IMAD.MOV.U32 R18, RZ, RZ, -0x1 ;  /* 0xffffffffff127424 */ /* 0x000fe200078e00ff */
[----:B------:R-:W-:Y:S01]  /*5320*/  ISETP.LT.U32.AND P1, PT, R8, 0x3, P1 ;  /* 0x000000030800780c */ /* 0x000fe20000f21070 */
[----:B------:R-:W-:Y:S01]  /*5330*/  IMAD.MOV.U32 R19, RZ, RZ, -0x1 ;  /* 0xffffffffff137424 */ /* 0x000fe200078e00ff */
[----:B------:R-:W-:Y:S01]  /*5340*/  PLOP3.LUT P3, PT, PT, PT, UP0, 0x80, 0x0 ;  /* 0x000000000000781c */ /* 0x000fe20003f6f008 */
[----:B------:R-:W0:Y:S01]  /*5350*/  @P4 S2R R5, SR_CgaCtaId ;  /* 0x0000000000054919 */ /* 0x000e220000008800 */
[----:B------:R-:W-:-:S04]  /*5360*/  @P4 MOV R4, 0x400 ;  /* 0x0000040000044802 */ /* 0x000fc80000000f00 */
[----:B0-----:R-:W-:Y:S01]  /*5370*/  @P4 LEA R6, R5, R4, 0x18 ;  /* 0x0000000405064211 */ /* 0x001fe200078ec0ff */
[----:B------:R-:W-:Y:S01]  /*5380*/  IMAD.WIDE.U32 R4, R7, -0x55555555, RZ ;  /* 0xaaaaaaab07047825 */ /* 0x000fe200078e00ff */
[----:B------:R-:W-:Y:S02]  /*5390*/  SEL R4, RZ, 0x1, !P1 ;  /* 0x00000001ff047807 */ /* 0x000fe40004800000 */
[----:B------:R0:W-:Y:S02]  /*53a0*/  @P4 SYNCS.ARRIVE.TRANS64.A1T0 RZ, [R6+URZ+0x68], RZ ;  /* 0x000068ff06ff49a7 */ /* 0x0001e4000810003f */
[----:B------:R-:W-:Y:S02]  /*53b0*/  LOP3.LUT R3, R3, R4, RZ, 0x3c, !PT ;  /* 0x0000000403037212 */ /* 0x000fe400078e3cff */
[----:B------:R-:W-:Y:S02]  /*53c0*/  PRMT R4, RZ, 0x7610, R4 ;  /* 0x00007610ff047816 */ /* 0x000fe40000000004 */
[----:B0-----:R-:W-:-:S04]  /*53d0*/  SHF.R.U32.HI R6, RZ, 0x1, R5 ;  /* 0x00000001ff067819 */ /* 0x001fc80000011605 */
[----:B------:R-:W-:Y:S01]  /*53e0*/  @P3 LOP3.LUT R3, R3, 0x1, R6, 0x78, !PT ;  /* 0x0000000103033812 */ /* 0x000fe200078e7806 */
[----:B------:R-:W-:Y:S01]  /*53f0*/  IMAD R8, R6, -0x3, R7 ;  /* 0xfffffffd06087824 */ /* 0x000fe200078e0207 */
[----:B--2---:R-:W-:-:S04]  /*5400*/  IADD3 R16, P4, R16, R20, RZ ;  /* 0x0000001410107210 */ /* 0x004fc80007f9e0ff */
[----:B------:R-:W-:Y:S01]  /*5410*/  ISETP.GE.U32.AND P1, PT, R16, UR6, PT ;  /* 0x0000000610007c0c */ /* 0x000fe2000bf26070 */
[----:B------:R-:W-:-:S05]  /*5420*/  IMAD.X R17, R17, 0x1, R0, P4 ;  /* 0x0000000111117824 */ /* 0x000fca00020e0600 */
[----:B------:R-:W-:-:S13]  /*5430*/  ISETP.GE.U32.AND.EX P1, PT, R17, UR7, PT, P1 ;  /* 0x0000000711007c0c */ /* 0x000fda000bf26110 */
[----:B------:R-:W-:Y:S05]  /*5440*/  @P1 BRA `(.L_x_108) ;  /* 0x00000004004c1947 */ /* 0x000fea0003800000 */
[----:B------:R-:W0:Y:S01]  /*5450*/  S2R R12, SR_CTAID.X ;  /* 0x00000000000c7919 */ /* 0x000e220000002500 */
[----:B------:R-:W-:Y:S01]  /*5460*/  ULDC.64 UR6, c[0x0][0x628] ;  /* 0x00018a0000067ab9 */ /* 0x000fe20000000a00 */
[----:B------:R-:W1:Y:S01]  /*5470*/  LDC R13, c[0x0][0x144] ;  /* 0x00005100ff0d7b82 */ /* 0x000e620000000800 */
[----:B------:R-:W-:Y:S01]  /*5480*/  ISETP.NE.U32.AND P1, PT, RZ, UR6, PT ;  /* 0x00000006ff007c0c */ /* 0x000fe2000bf25070 */
[----:B------:R-:W2:Y:S01]  /*5490*/  S2R R11, SR_CTAID.Y ;  /* 0x00000000000b7919 */ /* 0x000ea20000002600 */
[----:B------:R-:W-:Y:S01]  /*54a0*/  ULDC UR8, c[0x0][0x150] ;  /* 0x0000540000087ab9 */ /* 0x000fe20000000800 */
[----:B------:R-:W-:Y:S01]  /*54b0*/  ULDC UR9, c[0x0][0x630] ;  /* 0x00018c0000097ab9 */ /* 0x000fe20000000800 */
[----:B------:R-:W-:Y:S01]  /*54c0*/  ISETP.NE.AND.EX P1, PT, RZ, UR7, PT, P1 ;  /* 0x00000007ff007c0c */ /* 0x000fe2000bf25310 */
[----:B------:R-:W-:Y:S01]  /*54d0*/  IMAD.MOV.U32 R4, RZ, RZ, R16 ;  /* 0x000000ffff047224 */ /* 0x000fe200078e0010 */
[----:B0-----:R-:W-:-:S05]  /*54e0*/  I2FP.F32.U32 R5, R12 ;  /* 0x0000000c00057245 */ /* 0x001fca0000201000 */
[----:B------:R-:W-:Y:S01]  /*54f0*/  FMUL R14, R5, UR8 ;  /* 0x00000008050e7c20 */ /* 0x000fe20008400000 */
[----:B------:R-:W-:-:S05]  /*5500*/  IMAD.MOV.U32 R5, RZ, RZ, R17 ;  /* 0x000000ffff057224 */ /* 0x000fca00078e0011 */
[----:B--2---:R-:W-:Y:S05]  /*5510*/  @!P1 BRA `(.L_x_109) ;  /* 0x0000000000289947 */ /* 0x004fea0003800000 */
[----:B------:R-:W-:Y:S02]  /*5520*/  ULDC UR8, c[0x0][0x634] ;  /* 0x00018d0000087ab9 */ /* 0x000fe40000000800 */
[----:B------:R-:W-:-:S05]  /*5530*/  IADD3 R5, P1, R16, UR8, RZ ;  /* 0x0000000810057c10 */ /* 0x000fca000ff3e0ff */
[----:B------:R-:W-:-:S04]  /*5540*/  IMAD.X R15, RZ, RZ, R17, P1 ;  /* 0x000000ffff0f7224 */ /* 0x000fc800008e0611 */
[----:B------:R-:W-:-:S04]  /*5550*/  IMAD.WIDE.U32 R6, R15, UR6, RZ ;  /* 0x000000060f067c25 */ /* 0x000fc8000f8e00ff */
[----:B------:R-:W-:-:S04]  /*5560*/  IMAD.WIDE.U32 R6, P1, R5, UR7, R6 ;  /* 0x0000000705067c25 */ /* 0x000fc8000f820006 */
[----:B------:R-:W-:-:S04]  /*5570*/  IMAD.WIDE.U32 R4, R5, UR6, RZ ;  /* 0x0000000605047c25 */ /* 0x000fc8000f8e00ff */
[----:B------:R-:W-:Y:S01]  /*5580*/  IMAD.MOV.U32 R4, RZ, RZ, R7 ;  /* 0x000000ffff047224 */ /* 0x000fe200078e0007 */
[----:B------:R-:W-:Y:S01]  /*5590*/  IADD3 RZ, P3, R5, R6, RZ ;  /* 0x0000000605ff7210 */ /* 0x000fe20007f7e0ff */
[----:B------:R-:W-:-:S04]  /*55a0*/  IMAD.X R5, RZ, RZ, RZ, P1 ;  /* 0x000000ffff057224 */ /* 0x000fc800008e06ff */
[----:B------:R-:W-:-:S08]  /*55b0*/  IMAD.WIDE.U32.X R4, R15, UR7, R4, P3 ;  /* 0x000000070f047c25 */ /* 0x000fd000098e0404 */
.L_x_109:
[--C-:B------:R-:W-:Y:S01]  /*55c0*/  SHF.R.U64 R19, R4, UR9, R5.reuse ;  /* 0x0000000904137c19 */ /* 0x100fe20008001205 */
[----:B------:R-:W0:Y:S01]  /*55d0*/  F2I.U32.TRUNC.NTZ R14, R14 ;  /* 0x0000000e000e7305 */ /* 0x000e22000020f000 */
[----:B------:R-:W-:Y:S01]  /*55e0*/  SHF.R.U32.HI R4, RZ, UR9, R5 ;  /* 0x00000009ff047c19 */ /* 0x000fe20008011605 */
[----:B------:R-:W-:Y:S01]  /*55f0*/  ULDC.64 UR6, c[0x0][0x620] ;  /* 0x0001880000067ab9 */ /* 0x000fe20000000a00 */
[----:B------:R-:W-:Y:S01]  /*5600*/  IADD3 R7, P1, RZ, -R19, RZ ;  /* 0x80000013ff077210 */ /* 0x000fe20007f3e0ff */
[----:B------:R-:W-:Y:S01]  /*5610*/  ULDC.64 UR8, c[0x0][0x640] ;  /* 0x0001900000087ab9 */ /* 0x000fe20000000a00 */
[----:B------:R-:W2:Y:S03]  /*5620*/  LDC R18, c[0x0][0x148] ;  /* 0x00005200ff127b82 */ /* 0x000ea60000000800 */
[----:B------:R-:W-:Y:S01]  /*5630*/  IMAD.X R4, RZ, RZ, ~R4, P1 ;  /* 0x000000ffff047224 */ /* 0x000fe200008e0e04 */
[----:B------:R-:W-:-:S03]  /*5640*/  ISETP.NE.U32.AND P1, PT, RZ, UR8, PT ;  /* 0x00000008ff007c0c */ /* 0x000fc6000bf25070 */
[----:B------:R-:W-:Y:S01]  /*5650*/  IMAD R6, R4, UR6, RZ ;  /* 0x0000000604067c24 */ /* 0x000fe2000f8e02ff */
[----:B------:R-:W-:Y:S01]  /*5660*/  ISETP.NE.AND.EX P1, PT, RZ, UR9, PT, P1 ;  /* 0x00000009ff007c0c */ /* 0x000fe2000bf25310 */
[----:B------:R-:W-:Y:S01]  /*5670*/  IMAD.WIDE.U32 R4, R7, UR6, R16 ;  /* 0x0000000607047c25 */ /* 0x000fe2000f8e0010 */
[----:B------:R-:W-:-:S03]  /*5680*/  ULDC UR6, c[0x0][0x618] ;  /* 0x0001860000067ab9 */ /* 0x000fc60000000800 */
[----:B------:R-:W-:Y:S01]  /*5690*/  IMAD R7, R7, UR7, R6 ;  /* 0x0000000707077c24 */ /* 0x000fe2000f8e0206 */
[----:B------:R-:W-:Y:S01]  /*56a0*/  ULDC UR7, c[0x0][0x154] ;  /* 0x0000550000077ab9 */ /* 0x000fe20000000800 */
[----:B0-----:R-:W-:Y:S02]  /*56b0*/  IMAD.MOV R6, RZ, RZ, -R14 ;  /* 0x000000ffff067224 */ /* 0x001fe400078e0a0e */
[----:B------:R-:W-:Y:S02]  /*56c0*/  IMAD.IADD R5, R5, 0x1, R7 ;  /* 0x0000000105057824 */ /* 0x000fe400078e0207 */
[----:B-1----:R-:W-:Y:S01]  /*56d0*/  IMAD R12, R13, R6, R12 ;  /* 0x000000060d0c7224 */ /* 0x002fe200078e020c */
[----:B------:R-:W-:Y:S02]  /*56e0*/  I2FP.F32.U32 R6, R11 ;  /* 0x0000000b00067245 */ /* 0x000fe40000201000 */
[--C-:B------:R-:W-:Y:S02]  /*56f0*/  SHF.R.U64 R13, R4, UR6, R5.reuse ;  /* 0x00000006040d7c19 */ /* 0x100fe40008001205 */
[----:B------:R-:W-:Y:S01]  /*5700*/  SHF.R.U32.HI R4, RZ, UR6, R5 ;  /* 0x00000006ff047c19 */ /* 0x000fe20008011605 */
[----:B------:R-:W-:Y:S01]  /*5710*/  FMUL R6, R6, UR7 ;  /* 0x0000000706067c20 */ /* 0x000fe20008400000 */
[----:B------:R-:W-:-:S02]  /*5720*/  ULDC UR6, c[0x0][0x608] ;  /* 0x0001820000067ab9 */ /* 0x000fc40000000800 */
[--C-:B------:R-:W-:Y:S01]  /*5730*/  SHF.R.U64 R15, R13, UR6, R4.reuse ;  /* 0x000000060d0f7c19 */ /* 0x100fe20008001204 */
[----:B------:R0:W1:Y:S01]  /*5740*/  F2I.U32.TRUNC.NTZ R20, R6 ;  /* 0x0000000600147305 */ /* 0x000062000020f000 */
[----:B------:R-:W-:Y:S01]  /*5750*/  SHF.R.U32.HI R4, RZ, UR6, R4 ;  /* 0x00000006ff047c19 */ /* 0x000fe20008011604 */
[----:B------:R-:W-:-:S03]  /*5760*/  ULDC UR6, c[0x0][0x658] ;  /* 0x0001960000067ab9 */ /* 0x000fc60000000800 */
[--C-:B------:R-:W-:Y:S02]  /*5770*/  SHF.R.U64 R14, R15, UR6, R4.reuse ;  /* 0x000000060f0e7c19 */ /* 0x100fe40008001204 */
[----:B------:R-:W-:-:S03]  /*5780*/  SHF.R.U32.HI R21, RZ, UR6, R4 ;  /* 0x00000006ff157c19 */ /* 0x000fc60008011604 */
[----:B------:R-:W-:Y:S02]  /*5790*/  IMAD.MOV.U32 R4, RZ, RZ, R14 ;  /* 0x000000ffff047224 */ /* 0x000fe400078e000e */
[----:B------:R-:W-:Y:S01]  /*57a0*/  IMAD.MOV.U32 R5, RZ, RZ, R21 ;  /* 0x000000ffff057224 */ /* 0x000fe200078e0015 */
[----:B0-----:R-:W-:Y:S06]  /*57b0*/  @!P1 BRA `(.L_x_110) ;  /* 0x0000000000289947 */ /* 0x001fec0003800000 */
        /* <DEDUP_REMOVED lines=10> */
.L_x_110:
[----:B------:R-:W-:Y:S01]  /*5860*/  ISETP.NE.AND P1, PT, R2, 0x1, PT ;  /* 0x000000010200780c */ /* 0x000fe20003f25270 */
[----:B------:R-:W-:Y:S01]  /*5870*/  ULDC UR6, c[0x0][0x648] ;  /* 0x0001920000067ab9 */ /* 0x000fe20000000800 */
[----:B------:R-:W-:Y:S01]  /*5880*/  LOP3.LUT R15, R15, UR5, RZ, 0xc0, !PT ;  /* 0x000000050f0f7c12 */ /* 0x000fe2000f8ec0ff */
[----:B-1----:R-:W-:Y:S01]  /*5890*/  IMAD.MOV R20, RZ, RZ, -R20 ;  /* 0x000000ffff147224 */ /* 0x002fe200078e0a14 */
[----:B------:R-:W-:Y:S01]  /*58a0*/  SHF.R.U64 R4, R4, UR6, R5 ;  /* 0x0000000604047c19 */ /* 0x000fe20008001205 */
[----:B------:R-:W-:Y:S01]  /*58b0*/  ULDC UR6, c[0x0][0x638] ;  /* 0x00018e0000067ab9 */ /* 0x000fe20000000800 */
[----:B------:R-:W-:Y:S01]  /*58c0*/  LOP3.LUT R13, R13, UR4, RZ, 0xc0, !PT ;  /* 0x000000040d0d7c12 */ /* 0x000fe2000f8ec0ff */
[----:B------:R-:W-:Y:S02]  /*58d0*/  ULDC UR7, c[0x0][0x610] ;  /* 0x0001840000077ab9 */ /* 0x000fe40000000800 */
[----:B------:R-:W-:Y:S02]  /*58e0*/  IMAD.MOV R5, RZ, RZ, -R4 ;  /* 0x000000ffff057224 */ /* 0x000fe400078e0a04 */
[----:B------:R-:W-:-:S02]  /*58f0*/  IMAD R15, R4, UR13, R15 ;  /* 0x0000000d040f7c24 */ /* 0x000fc4000f8e020f */
[----:B--2---:R-:W-:Y:S02]  /*5900*/  @P1 IMAD R12, R18, R20, R11 ;  /* 0x00000014120c1224 */ /* 0x004fe400078e020b */
[----:B------:R-:W-:Y:S01]  /*5910*/  IMAD R14, R5, UR6, R14 ;  /* 0x00000006050e7c24 */ /* 0x000fe2000f8e020e */
[----:B------:R-:W-:Y:S01]  /*5920*/  ULDC UR6, c[0x0][0x600] ;  /* 0x0001800000067ab9 */ /* 0x000fe20000000800 */
[----:B------:R-:W-:Y:S02]  /*5930*/  IMAD R12, R15, UR7, R12 ;  /* 0x000000070f0c7c24 */ /* 0x000fe4000f8e020c */
[----:B------:R-:W-:Y:S02]  /*5940*/  IMAD R5, R14, UR6, R13 ;  /* 0x000000060e057c24 */ /* 0x000fe4000f8e020d */
[----:B------:R-:W-:-:S03]  /*5950*/  IMAD.MOV.U32 R4, RZ, RZ, 0x1 ;  /* 0x00000001ff047424 */ /* 0x000fc600078e00ff */
[----:B------:R-:W-:Y:S02]  /*5960*/  SEL R18, R5, R12, !P1 ;  /* 0x0000000c05127207 */ /* 0x000fe40004800000 */
[----:B------:R-:W-:-:S07]  /*5970*/  SEL R22, R12, R5, !P1 ;  /* 0x000000050c167207 */ /* 0x000fce0004800000 */
.L_x_108:
[----:B------:R-:W-:Y:S05]  /*5980*/  BSYNC B1 ;  /* 0x0000000000017941 */ /* 0x000fea0003800000 */
.L_x_107:
[----:B------:R-:W-:-:S13]  /*5990*/  LOP3.LUT P1, RZ, R4, 0xff, RZ, 0xc0, !PT ;  /* 0x000000ff04ff7812 */ /* 0x000fda000782c0ff */
[----:B------:R-:W-:Y:S05]  /*59a0*/  @P1 BRA `(.L_x_111) ;  /* 0xfffffff400181947 */ /* 0x000fea000383ffff */
[----:B------:R-:W-:Y:S05]  /*59b0*/  BSYNC B0 ;  /* 0x0000000000007941 */ /* 0x000fea0003800000 */
.L_x_99:
[----:B------:R-:W-:-:S03]  /*59c0*/  UMOV UR6, 0xffffffff ;  /* 0xffffffff00067882 */ /* 0x000fc60000000000 */
[----:B------:R-:W-:Y:S05]  /*59d0*/  BRA.DIV UR6, `(.L_x_112) ;  /* 0x0000000606247947 */ /* 0x000fea000b800000 */
[----:B------:R-:W-:-:S13]  /*59e0*/  ELECT P6, URZ, PT ;  /* 0x00000000003f782f */ /* 0x000fda00038c0000 */
.L_x_127:
[----:B------:R-:W-:Y:S04]  /*59f0*/  BSSY B0, `(.L_x_113) ;  /* 0x0000022000007945 */ /* 0x000fe80003800000 */
[----:B------:R-:W-:Y:S05]  /*5a00*/  @!P6 BRA `(.L_x_114) ;  /* 0x000000000080e947 */ /* 0x000fea0003800000 */
[----:B------:R-:W-:-:S04]  /*5a10*/  LOP3.LUT R23, R23, 0x2, RZ, 0xfc, !PT ;  /* 0x0000000217177812 */ /* 0x000fc800078efcff */
[----:B------:R-:W-:-:S13]  /*5a20*/  ISETP.NE.AND P0, PT, R23, 0x3, PT ;  /* 0x000000031700780c */ /* 0x000fda0003f05270 */
[----:B------:R-:W-:Y:S05]  /*5a30*/  @!P0 BRA `(.L_x_115) ;  /* 0x0000000000048947 */ /* 0x000fea0003800000 */
[----:B------:R-:W-:Y:S01]  /*5a40*/  BPT.TRAP 0x1 ;  /* 0x000000040000795c */ /* 0x000fe20000300000 */
.L_x_115:
[----:B------:R-:W0:Y:S01]  /*5a50*/  S2R R5, SR_CgaCtaId ;  /* 0x0000000000057919 */ /* 0x000e220000008800 */
[----:B------:R-:W-:Y:S02]  /*5a60*/  MOV R0, 0x400 ;  /* 0x0000040000007802 */ /* 0x000fe40000000f00 */
[----:B------:R-:W-:Y:S02]  /*5a70*/  SHF.L.U32 R2, R3, 0x1f, RZ ;  /* 0x0000001f03027819 */ /* 0x000fe400000006ff */
[----:B0-----:R-:W-:-:S05]  /*5a80*/  LEA R5, R5, R0, 0x18 ;  /* 0x0000000005057211 */ /* 0x001fca00078ec0ff */
[----:B------:R-:W-:-:S04]  /*5a90*/  VIADD R5, R5, 0x18 ;  /* 0x0000001805057836 */ /* 0x000fc80000000000 */
[C---:B------:R-:W-:Y:S02]  /*5aa0*/  IMAD R7, R8.reuse, 0x8, R5 ;  /* 0x0000000808077824 */ /* 0x040fe400078e0205 */
[----:B------:R-:W-:Y:S02]  /*5ab0*/  VIADD R8, R8, 0x1 ;  /* 0x0000000108087836 */ /* 0x000fe40000000000 */
[----:B------:R-:W0:Y:S03]  /*5ac0*/  SYNCS.PHASECHK.TRANS64.TRYWAIT P0, [R7+URZ], R2 ;  /* 0x00000002070075a7 */ /* 0x000e26000800017f */
[----:B------:R-:W-:-:S04]  /*5ad0*/  ISETP.NE.AND P1, PT, R8, 0x3, PT ;  /* 0x000000030800780c */ /* 0x000fc80003f25270 */
[----:B------:R-:W-:Y:S02]  /*5ae0*/  SEL R0, RZ, 0x1, P1 ;  /* 0x00000001ff007807 */ /* 0x000fe40000800000 */
[----:B------:R-:W-:Y:S02]  /*5af0*/  SEL R8, R8, RZ, P1 ;  /* 0x000000ff08087207 */ /* 0x000fe40000800000 */
[----:B------:R-:W-:-:S03]  /*5b00*/  LOP3.LUT R9, R3, R0, RZ, 0x3c, !PT ;  /* 0x0000000003097212 */ /* 0x000fc600078e3cff */
[----:B------:R-:W-:Y:S01]  /*5b10*/  IMAD R4, R8, 0x8, R5 ;  /* 0x0000000808047824 */ /* 0x000fe200078e0205 */
[----:B------:R-:W-:Y:S01]  /*5b20*/  SHF.L.U32 R3, R9, 0x1f, RZ ;  /* 0x0000001f09037819 */ /* 0x000fe200000006ff */
[----:B0-----:R-:W-:Y:S06]  /*5b30*/  @!P0 BRA `(.L_x_116) ;  /* 0x0000000000ec8947 */ /* 0x001fec0003800000 */
.L_x_128:
[----:B------:R-:W1:Y:S01]  /*5b40*/  SYNCS.PHASECHK.TRANS64.TRYWAIT P0, [R4+URZ], R3 ;  /* 0x00000003040075a7 */ /* 0x000e62000800017f */
[----:B------:R-:W-:-:S05]  /*5b50*/  VIADD R0, R8, 0x1 ;  /* 0x0000000108007836 */ /* 0x000fca0000000000 */
[----:B------:R-:W-:-:S04]  /*5b60*/  ISETP.NE.AND P1, PT, R0, 0x3, PT ;  /* 0x000000030000780c */ /* 0x000fc80003f25270 */
[----:B0-----:R-:W-:Y:S02]  /*5b70*/  SEL R2, RZ, 0x1, P1 ;  /* 0x00000001ff027807 */ /* 0x001fe40000800000 */
[----:B------:R-:W-:Y:S02]  /*5b80*/  SEL R0, R0, RZ, P1 ;  /* 0x000000ff00007207 */ /* 0x000fe40000800000 */
[----:B------:R-:W-:Y:S01]  /*5b90*/  LOP3.LUT R2, R9, R2, RZ, 0x3c, !PT ;  /* 0x0000000209027212 */ /* 0x000fe200078e3cff */
[----:B-1----:R-:W-:Y:S06]  /*5ba0*/  @!P0 BRA `(.L_x_117) ;  /* 0x0000000000e48947 */ /* 0x002fec0003800000 */
.L_x_129:
[----:B------:R-:W-:Y:S01]  /*5bb0*/  IMAD R5, R0, 0x8, R5 ;  /* 0x0000000800057824 */ /* 0x000fe200078e0205 */
[----:B------:R-:W-:-:S07]  /*5bc0*/  SHF.L.U32 R0, R2, 0x1f, RZ ;  /* 0x0000001f02007819 */ /* 0x000fce00000006ff */
.L_x_118:
[----:B-1----:R1:W2:Y:S02]  /*5bd0*/  SYNCS.PHASECHK.TRANS64.TRYWAIT P0, [R5+URZ], R0 ;  /* 0x00000000050075a7 */ /* 0x0022a4000800017f */
[----:B--2---:R-:W-:Y:S05]  /*5be0*/  @!P0 NANOSLEEP.SYNCS 0x989680 ;  /* 0x009896800000895d */ /* 0x004fea0003900000 */
[----:B------:R-:W2:Y:S02]  /*5bf0*/  @!P0 SYNCS.PHASECHK.TRANS64 P0, [R5+URZ], R0 ;  /* 0x00000000050085a7 */ /* 0x000ea4000800007f */
[----:B--2---:R-:W-:Y:S05]  /*5c00*/  @!P0 BRA `(.L_x_118) ;  /* 0xfffffffc00f08947 */ /* 0x004fea000383ffff */
.L_x_114:
[----:B------:R-:W-:Y:S05]  /*5c10*/  BSYNC B0 ;  /* 0x0000000000007941 */ /* 0x000fea0003800000 */
.L_x_113:
[----:B------:R-:W-:Y:S05]  /*5c20*/  EXIT ;  /* 0x000000000000794d */ /* 0x000fea0003800000 */
.L_x_15:
[----:B0-----:R-:W-:-:S04]  /*5c30*/  IMAD.U32 R3, RZ, RZ, UR43 ;  /* 0x0000002bff037e24 */ /* 0x001fc8000f8e00ff */
[----:B------:R0:W1:Y:S03]  /*5c40*/  SYNCS.PHASECHK.TRANS64.TRYWAIT P0, [R3+URZ+-0x8], R0 ;  /* 0xfffff800030075a7 */ /* 0x000066000800017f */
[----:B-1----:R-:W-:Y:S05]  /*5c50*/  @!P0 NANOSLEEP.SYNCS 0x989680 ;  /* 0x009896800000895d */ /* 0x002fea0003900000 */
[----:B------:R-:W1:Y:S02]  /*5c60*/  @!P0 SYNCS.PHASECHK.TRANS64 P0, [R3+URZ+-0x8], R0 ;  /* 0xfffff800030085a7 */ /* 0x000e64000800007f */
[----:B-1----:R-:W-:Y:S05]  /*5c70*/  @!P0 BRA `(.L_x_15) ;  /* 0xfffffffc00ec8947 */ /* 0x002fea000383ffff */
[----:B------:R-:W-:Y:S05]  /*5c80*/  BRA `(.L_x_119) ;  /* 0xffffffb800487947 */ /* 0x000fea000383ffff */
.L_x_20:
[----:B-1----:R1:W2:Y:S02]  /*5c90*/  SYNCS.PHASECHK.TRANS64.TRYWAIT P1, [R3+URZ], R0 ;  /* 0x00000000030075a7 */ /* 0x0022a4000802017f */
[----:B--2---:R-:W-:Y:S05]  /*5ca0*/  @!P1 NANOSLEEP.SYNCS 0x989680 ;  /* 0x009896800000995d */ /* 0x004fea0003900000 */
[----:B------:R-:W2:Y:S02]  /*5cb0*/  @!P1 SYNCS.PHASECHK.TRANS64 P1, [R3+URZ], R0 ;  /* 0x00000000030095a7 */ /* 0x000ea4000802007f */
[----:B--2---:R-:W-:Y:S05]  /*5cc0*/  @!P1 BRA `(.L_x_20) ;  /* 0xfffffffc00f09947 */ /* 0x004fea000383ffff */
[----:B------:R-:W-:Y:S05]  /*5cd0*/  BRA `(.L_x_19) ;  /* 0xffffffb800b47947 */ /* 0x000fea000383ffff */
.L_x_25:
[----:B-1----:R-:W-:-:S04]  /*5ce0*/  IMAD.U32 R4, RZ, RZ, UR4 ;  /* 0x00000004ff047e24 */ /* 0x002fc8000f8e00ff */
[----:B------:R1:W2:Y:S03]  /*5cf0*/  SYNCS.PHASECHK.TRANS64.TRYWAIT P1, [R4+URZ], R3 ;  /* 0x00000003040075a7 */ /* 0x0002a6000802017f */
[----:B--2---:R-:W-:Y:S05]  /*5d00*/  @!P1 NANOSLEEP.SYNCS 0x989680 ;  /* 0x009896800000995d */ /* 0x004fea0003900000 */
[----:B------:R-:W2:Y:S02]  /*5d10*/  @!P1 SYNCS.PHASECHK.TRANS64 P1, [R4+URZ], R3 ;  /* 0x00000003040095a7 */ /* 0x000ea4000802007f */
[----:B--2---:R-:W-:Y:S05]  /*5d20*/  @!P1 BRA `(.L_x_25) ;  /* 0xfffffffc00ec9947 */ /* 0x004fea000383ffff */
[----:B------:R-:W-:Y:S05]  /*5d30*/  BRA `(.L_x_24) ;  /* 0xffffffbc00dc7947 */ /* 0x000fea000383ffff */
.L_x_31:
[----:B0-----:R-:W-:-:S04]  /*5d40*/  IMAD.U32 R3, RZ, RZ, UR43 ;  /* 0x0000002bff037e24 */ /* 0x001fc8000f8e00ff */
[----:B------:R0:W1:Y:S03]  /*5d50*/  SYNCS.PHASECHK.TRANS64.TRYWAIT P0, [R3+URZ+0x8], R0 ;  /* 0x00000800030075a7 */ /* 0x000066000800017f */
[----:B-1----:R-:W-:Y:S05]  /*5d60*/  @!P0 NANOSLEEP.SYNCS 0x989680 ;  /* 0x009896800000895d */ /* 0x002fea0003900000 */
[----:B------:R-:W1:Y:S02]  /*5d70*/  @!P0 SYNCS.PHASECHK.TRANS64 P0, [R3+URZ+0x8], R0 ;  /* 0x00000800030085a7 */ /* 0x000e64000800007f */
[----:B-1----:R-:W-:Y:S05]  /*5d80*/  @!P0 BRA `(.L_x_31) ;  /* 0xfffffffc00ec8947 */ /* 0x002fea000383ffff */
[----:B------:R-:W-:Y:S05]  /*5d90*/  BRA `(.L_x_120) ;  /* 0xffffffc400787947 */ /* 0x000fea000383ffff */
.L_x_100:
[----:B------:R-:W-:Y:S01]  /*5da0*/  BSSY B1, `(.L_x_121) ;  /* 0x0000006000017945 */ /* 0x000fe20003800000 */
[----:B------:R-:W-:-:S07]  /*5db0*/  IMAD.MOV.U32 R15, RZ, RZ, -0x1 ;  /* 0xffffffffff0f7424 */ /* 0x000fce00078e00ff */
[----:B-----5:R-:W-:Y:S05]  /*5dc0*/  WARPSYNC.COLLECTIVE R15, `(.L_x_122) ;  /* 0x000000000f0c7348 */ /* 0x020fea0003c00000 */
[----:B------:R-:W-:Y:S02]  /*5dd0*/  ELECT P6, UR62, PT ;  /* 0x00000000003e782f */ /* 0x000fe400038c0000 */
[----:B------:R-:W-:Y:S01]  /*5de0*/  MOV R14, UR62 ;  /* 0x0000003e000e7c02 */ /* 0x000fe20008000f00 */
[----:B-----5:R-:W-:Y:S10]  /*5df0*/  ENDCOLLECTIVE ;  /* 0x000000000000791b */ /* 0x020ff40003800000 */
.L_x_122:
[----:B------:R-:W-:Y:S05]  /*5e00*/  BSYNC B1 ;  /* 0x0000000000017941 */ /* 0x000fea0003800000 */
.L_x_121:
[----:B------:R-:W-:Y:S05]  /*5e10*/  BRA `(.L_x_123) ;  /* 0xfffffff000087947 */ /* 0x000fea000383ffff */
.L_x_103:
[----:B-1----:R1:W2:Y:S02]  /*5e20*/  SYNCS.PHASECHK.TRANS64.TRYWAIT P1, [R11+URZ+0x18], R6 ;  /* 0x000018060b0075a7 */ /* 0x0022a4000802017f */
[----:B--2---:R-:W-:Y:S05]  /*5e30*/  @!P1 NANOSLEEP.SYNCS 0x989680 ;  /* 0x009896800000995d */ /* 0x004fea0003900000 */
[----:B------:R-:W2:Y:S02]  /*5e40*/  @!P1 SYNCS.PHASECHK.TRANS64 P1, [R11+URZ+0x18], R6 ;  /* 0x000018060b0095a7 */ /* 0x000ea4000802007f */
[----:B--2---:R-:W-:Y:S05]  /*5e50*/  @!P1 BRA `(.L_x_103) ;  /* 0xfffffffc00f09947 */ /* 0x004fea000383ffff */
[----:B------:R-:W-:Y:S05]  /*5e60*/  BRA `(.L_x_124) ;  /* 0xfffffff0003c7947 */ /* 0x000fea000383ffff */
.L_x_112:
[----:B------:R-:W-:Y:S01]  /*5e70*/  BSSY B0, `(.L_x_125) ;  /* 0x0000006000007945 */ /* 0x000fe20003800000 */
[----:B------:R-:W-:-:S07]  /*5e80*/  IMAD.MOV.U32 R15, RZ, RZ, -0x1 ;  /* 0xffffffffff0f7424 */ /* 0x000fce00078e00ff */
[----:B-----5:R-:W-:Y:S05]  /*5e90*/  WARPSYNC.COLLECTIVE R15, `(.L_x_126) ;  /* 0x000000000f0c7348 */ /* 0x020fea0003c00000 */
[----:B------:R-:W-:Y:S02]  /*5ea0*/  ELECT P6, UR62, PT ;  /* 0x00000000003e782f */ /* 0x000fe400038c0000 */
[----:B------:R-:W-:Y:S01]  /*5eb0*/  MOV R14, UR62 ;  /* 0x0000003e000e7c02 */ /* 0x000fe20008000f00 */
[----:B-----5:R-:W-:Y:S10]  /*5ec0*/  ENDCOLLECTIVE ;  /* 0x000000000000791b */ /* 0x020ff40003800000 */
.L_x_126:
[----:B------:R-:W-:Y:S05]  /*5ed0*/  BSYNC B0 ;  /* 0x0000000000007941 */ /* 0x000fea0003800000 */
.L_x_125:
[----:B------:R-:W-:Y:S05]  /*5ee0*/  BRA `(.L_x_127) ;  /* 0xfffffff800c07947 */ /* 0x000fea000383ffff */
.L_x_116:
[----:B0-----:R0:W1:Y:S02]  /*5ef0*/  SYNCS.PHASECHK.TRANS64.TRYWAIT P0, [R7+URZ], R2 ;  /* 0x00000002070075a7 */ /* 0x001064000800017f */
[----:B-1----:R-:W-:Y:S05]  /*5f00*/  @!P0 NANOSLEEP.SYNCS 0x989680 ;  /* 0x009896800000895d */ /* 0x002fea0003900000 */
[----:B------:R-:W1:Y:S02]  /*5f10*/  @!P0 SYNCS.PHASECHK.TRANS64 P0, [R7+URZ], R2 ;  /* 0x00000002070085a7 */ /* 0x000e64000800007f */
[----:B-1----:R-:W-:Y:S05]  /*5f20*/  @!P0 BRA `(.L_x_116) ;  /* 0xfffffffc00f08947 */ /* 0x002fea000383ffff */
[----:B------:R-:W-:Y:S05]  /*5f30*/  BRA `(.L_x_128) ;  /* 0xfffffffc00007947 */ /* 0x000fea000383ffff */
.L_x_117:
[----:B0-----:R0:W1:Y:S02]  /*5f40*/  SYNCS.PHASECHK.TRANS64.TRYWAIT P0, [R4+URZ], R3 ;  /* 0x00000003040075a7 */ /* 0x001064000800017f */
[----:B-1----:R-:W-:Y:S05]  /*5f50*/  @!P0 NANOSLEEP.SYNCS 0x989680 ;  /* 0x009896800000895d */ /* 0x002fea0003900000 */
[----:B------:R-:W1:Y:S02]  /*5f60*/  @!P0 SYNCS.PHASECHK.TRANS64 P0, [R4+URZ], R3 ;  /* 0x00000003040085a7 */ /* 0x000e64000800007f */
[----:B-1----:R-:W-:Y:S05]  /*5f70*/  @!P0 BRA `(.L_x_117) ;  /* 0xfffffffc00f08947 */ /* 0x002fea000383ffff */
[----:B------:R-:W-:Y:S05]  /*5f80*/  BRA `(.L_x_129) ;  /* 0xfffffffc00087947 */ /* 0x000fea000383ffff */
.L_x_130:
[----:B------:R-:W-:-:S00]  /*5f90*/  BRA `(.L_x_130) ;  /* 0xfffffffc00fc7947 */ /* 0x000fc0000383ffff */
[----:B------:R-:W-:-:S00]  /*5fa0*/  NOP ;  /* 0x0000000000007918 */ /* 0x000fc00000000000 */
        /* <DEDUP_REMOVED lines=13> */
.L_x_131:


//--------------------- .nv.global.init           --------------------------
	.section	.nv.global.init,"aw",@progbits
.nv.global.init:
	.type		$str$22,@object
	.size		$str$22,($str$23 - $str$22)
$str$22:
        /*0000*/ 	.byte	0x6b, 0x5f, 0x74, 0x69, 0x6c, 0x65, 0x5f, 0x63, 0x6f, 0x75, 0x6e, 0x74, 0x20, 0x3e, 0x3d, 0x20
        /*0010*/ 	.byte	0x31, 0x00
	.type		$str$23,@object
	.size		$str$23,(__unnamed_1 - $str$23)
$str$23:
        /*0012*/ 	.byte	0x2f, 0x74, 0x6d, 0x70, 0x2f, 0x63, 0x75, 0x74, 0x6c, 0x61, 0x73, 0x73, 0x5f, 0x73, 0x77, 0x65
        /*0022*/ 	.byte	0x65, 0x70, 0x5f, 0x73, 0x72, 0x63, 0x2f, 0x69, 0x6e, 0x63, 0x6c, 0x75, 0x64, 0x65, 0x2f, 0x63
        /*0032*/ 	.byte	0x75, 0x74, 0x6c, 0x61, 0x73, 0x73, 0x2f, 0x67, 0x65, 0x6d, 0x6d, 0x2f, 0x63, 0x6f, 0x6c, 0x6c
        /*0042*/ 	.byte	0x65, 0x63, 0x74, 0x69, 0x76, 0x65, 0x2f, 0x73, 0x6d, 0x39, 0x30, 0x5f, 0x6d, 0x6d, 0x61, 0x5f
        /*0052*/ 	.byte	0x74, 0x6d, 0x61, 0x5f, 0x67, 0x6d, 0x6d, 0x61, 0x5f, 0x73, 0x73, 0x5f, 0x77, 0x61, 0x72, 0x70
        /*0062*/ 	.byte	0x73, 0x70, 0x65, 0x63, 0x69, 0x61, 0x6c, 0x69, 0x7a, 0x65, 0x64, 0x2e, 0x68, 0x70, 0x70, 0x00
	.type		__unnamed_1,@object
	.size		__unnamed_1,(.L_0 - __unnamed_1)
__unnamed_1:
        /*0072*/ 	.byte	0x76, 0x6f, 0x69, 0x64, 0x20, 0x63, 0x75, 0x74, 0x6c, 0x61, 0x73, 0x73, 0x3a, 0x3a, 0x67, 0x65
        /* <DEDUP_REMOVED lines=179> */
        /*0bb2*/ 	.byte	0x75, 0x74, 0x65, 0x3a, 0x3a, 0x69, 0x64, 0x65, 0x6e, 0x74, 0x69, 0x74, 0x79, 0x5d, 0x00
.L_0:


//--------------------- .nv.shared._ZN7cutlass13device_kernelINS_4gemm6kernel13GemmUniversalIN4cute5tupleIJiiiiEEENS1_10collective13CollectiveMmaINS1_34MainloopSm90TmaGmmaWarpSpecializedILi3ENS5_IJNS4_1CILi1EEESB_SB_EEENS1_32KernelTmaWarpSpecializedPingpongEEENS5_IJNSA_ILi64EEESF_NSA_ILi128EEEEEENS_10bfloat16_tENS5_IJlSB_lEEESI_SJ_NS4_8TiledMMAINS4_8MMA_AtomIJNS4_4SM904GMMA27MMA_64x64x16_F32BF16BF16_SSILNSN_5MajorE0ELSP_0ELNSN_7ScaleInE1ELSQ_1EEEEEENS4_6LayoutISC_NS5_IJNSA_ILi0EEESU_SU_EEEEENS5_IJNS4_10UnderscoreESX_SX_EEEEENS4_13SM90_TMA_LOADENS4_14ComposedLayoutINS4_7SwizzleILi3ELi4ELi3EEENS4_18smem_ptr_flag_bitsILi16EEENST_INS5_IJNSA_ILi8EEESF_EEENS5_IJSF_SB_EEEEEEEvNS4_8identityES10_S1A_vS1B_EENS_8epilogue10collective6detail29Sm90TmaWarpSpecializedAdapterINS1E_15DefaultEpilogueISI_SJ_SJ_NS1D_6thread17LinearCombinationISI_Li1EffLNS1I_9ScaleType4KindE0ELNS_15FloatRoundStyleE2ESI_EENS1_15EpilogueDefaultEEEEEvvEEEEvNT_6ParamsE --------------------------
	.section	.nv.shared._ZN7cutlass13device_kernelINS_4gemm6kernel13GemmUniversalIN4cute5tupleIJiiiiEEENS1_10collective13CollectiveMmaINS1_34MainloopSm90TmaGmmaWarpSpecializedILi3ENS5_IJNS4_1CILi1EEESB_SB_EEENS1_32KernelTmaWarpSpecializedPingpongEEENS5_IJNSA_ILi64EEESF_NSA_ILi128EEEEEENS_10bfloat16_tENS5_IJlSB_lEEESI_SJ_NS4_8TiledMMAINS4_8MMA_AtomIJNS4_4SM904GMMA27MMA_64x64x16_F32BF16BF16_SSILNSN_5MajorE0ELSP_0ELNSN_7ScaleInE1ELSQ_1EEEEEENS4_6LayoutISC_NS5_IJNSA_ILi0EEESU_SU_EEEEENS5_IJNS4_10UnderscoreESX_SX_EEEEENS4_13SM90_TMA_LOADENS4_14ComposedLayoutINS4_7SwizzleILi3ELi4ELi3EEENS4_18smem_ptr_flag_bitsILi16EEENST_INS5_IJNSA_ILi8EEESF_EEENS5_IJSF_SB_EEEEEEEvNS4_8identityES10_S1A_vS1B_EENS_8epilogue10collective6detail29Sm90TmaWarpSpecializedAdapterINS1E_15DefaultEpilogueISI_SJ_SJ_NS1D_6thread17LinearCombinationISI_Li1EffLNS1I_9ScaleType4KindE0ELNS_15FloatRoundStyleE2ESI_EENS1_15EpilogueDefaultEEEEEvvEEEEvNT_6ParamsE,"aw",@nobits
	.sectionflags	@""
	.align	16
	.zero		1024


//--------------------- .nv.shared.reserved.0     --------------------------
	.section	.nv.shared.reserved.0,"aw",@nobits
	.weak		__nv_reservedSMEM_offset_0_alias
	.size		__nv_reservedSMEM_offset_0_alias, 0, 0
	.other		__nv_reservedSMEM_offset_0_alias,@"STO_CUDA_RESERVED_SHARED STV_DEFAULT"
__nv_reservedSMEM_offset_0_alias:
	.zero		0


//--------------------- .nv.global                --------------------------
	.section	.nv.global,"aw",@nobits
.nv.global:
	.type		_ZN39_INTERNAL_6a2c4342_4_k_cu_efdcd4ea_28464cute1_E,@object
	.size		_ZN39_INTERNAL_6a2c4342_4_k_cu_efdcd4ea_28464cute1_E,(_ZN39_INTERNAL_6a2c4342_4_k_cu_efdcd4ea_28464cuda3std3__45__cpo6cbeginE - _ZN39_INTERNAL_6a2c4342_4_k_cu_efdcd4ea_28464cute1_E)
_ZN39_INTERNAL_6a2c4342_4_k_cu_efdcd4ea_28464cute1_E:
	.zero		1
	.type		_ZN39_INTERNAL_6a2c4342_4_k_cu_efdcd4ea_28464cuda3std3__45__cpo6cbeginE,@object
	.size		_ZN39_INTERNAL_6a2c4342_4_k_cu_efdcd4ea_28464cuda3std3__45__cpo6cbeginE,(_ZN39_INTERNAL_6a2c4342_4_k_cu_efdcd4ea_28464cuda3std3__48in_placeE - _ZN39_INTERNAL_6a2c4342_4_k_cu_efdcd4ea_28464cuda3std3__45__cpo6cbeginE)
_ZN39_INTERNAL_6a2c4342_4_k_cu_efdcd4ea_28464cuda3std3__45__cpo6cbeginE:
	.zero		1
	.type		_ZN39_INTERNAL_6a2c4342_4_k_cu_efdcd4ea_28464cuda3std3__48in_placeE,@object
	.size		_ZN39_INTERNAL_6a2c4342_4_k_cu_efdcd4ea_28464cuda3std3__48in_placeE,(_ZN39_INTERNAL_6a2c4342_4_k_cu_efdcd4ea_28464cuda3std6ranges3__45__cpo9iter_moveE - _ZN39_INTERNAL_6a2c4342_4_k_cu_efdcd4ea_28464cuda3std3__48in_placeE)
_ZN39_INTERNAL_6a2c4342_4_k_cu_efdcd4ea_28464cuda3std3__48in_placeE:
	.zero		1
	.type		_ZN39_INTERNAL_6a2c4342_4_k_cu_efdcd4ea_28464cuda3std6ranges3__45__cpo9iter_moveE,@object
	.size		_ZN39_INTERNAL_6a2c4342_4_k_cu_efdcd4ea_28464cuda3std6ranges3__45__cpo9iter_moveE,(_ZN39_INTERNAL_6a2c4342_4_k_cu_efdcd4ea_28464cuda3std3__45__cpo5beginE - _ZN39_INTERNAL_6a2c4342_4_k_cu_efdcd4ea_28464cuda3std6ranges3__45__cpo9iter_moveE)
_ZN39_INTERNAL_6a2c4342_4_k_cu_efdcd4ea_28464cuda3std6ranges3__45__cpo9iter_moveE:
	.zero		1
	.type		_ZN39_INTERNAL_6a2c4342_4_k_cu_efdcd4ea_28464cuda3std3__45__cpo5beginE,@object
	.size		_ZN39_INTERNAL_6a2c4342_4_k_cu_efdcd4ea_28464cuda3std3__45__cpo5beginE,(_ZN39_INTERNAL_6a2c4342_4_k_cu_efdcd4ea_28464cuda3std3__441_GLOBAL__N__6a2c4342_4_k_cu_efdcd4ea_28466ignoreE - _ZN39_INTERNAL_6a2c4342_4_k_cu_efdcd4ea_28464cuda3std3__45__cpo5beginE)
_ZN39_INTERNAL_6a2c4342_4_k_cu_efdcd4ea_28464cuda3std3__45__cpo5beginE:
	.zero		1
	.type		_ZN39_INTERNAL_6a2c4342_4_k_cu_efdcd4ea_28464cuda3std3__441_GLOBAL__N__6a2c4342_4_k_cu_efdcd4ea_28466ignoreE,@object
	.size		_ZN39_INTERNAL_6a2c4342_4_k_cu_efdcd4ea_28464cuda3std3__441_GLOBAL__N__6a2c4342_4_k_cu_efdcd4ea_28466ignoreE,(_ZN39_INTERNAL_6a2c4342_4_k_cu_efdcd4ea_28464cute7productE - _ZN39_INTERNAL_6a2c4342_4_k_cu_efdcd4ea_28464cuda3std3__441_GLOBAL__N__6a2c4342_4_k_cu_efdcd4ea_28466ignoreE)
_ZN39_INTERNAL_6a2c4342_4_k_cu_efdcd4ea_28464cuda3std3__441_GLOBAL__N__6a2c4342_4_k_cu_efdcd4ea_28466ignoreE:
	.zero		1
	.type		_ZN39_INTERNAL_6a2c4342_4_k_cu_efdcd4ea_28464cute7productE,@object
	.size		_ZN39_INTERNAL_6a2c4342_4_k_cu_efdcd4ea_28464cute7productE,(_ZN39_INTERNAL_6a2c4342_4_k_cu_efdcd4ea_28464cuda3std3__45__cpo3endE - _ZN39_INTERNAL_6a2c4342_4_k_cu_efdcd4ea_28464cute7productE)
_ZN39_INTERNAL_6a2c4342_4_k_cu_efdcd4ea_28464cute7productE:
	.zero		1
	.type		_ZN39_INTERNAL_6a2c4342_4_k_cu_efdcd4ea_28464cuda3std3__45__cpo3endE,@object
	.size		_ZN39_INTERNAL_6a2c4342_4_k_cu_efdcd4ea_28464cuda3std3__45__cpo3endE,(_ZN39_INTERNAL_6a2c4342_4_k_cu_efdcd4ea_28464cuda3std3__419piecewise_constructE - _ZN39_INTERNAL_6a2c4342_4_k_cu_efdcd4ea_28464cuda3std3__45__cpo3endE)
_ZN39_INTERNAL_6a2c4342_4_k_cu_efdcd4ea_28464cuda3std3__45__cpo3endE:
	.zero		1
	.type		_ZN39_INTERNAL_6a2c4342_4_k_cu_efdcd4ea_28464cuda3std3__419piecewise_constructE,@object
	.size		_ZN39_INTERNAL_6a2c4342_4_k_cu_efdcd4ea_28464cuda3std3__419piecewise_constructE,(_ZN39_INTERNAL_6a2c4342_4_k_cu_efdcd4ea_28464cuda3std3__45__cpo4cendE - _ZN39_INTERNAL_6a2c4342_4_k_cu_efdcd4ea_28464cuda3std3__419piecewise_constructE)
_ZN39_INTERNAL_6a2c4342_4_k_cu_efdcd4ea_28464cuda3std3__419piecewise_constructE:
	.zero		1
	.type		_ZN39_INTERNAL_6a2c4342_4_k_cu_efdcd4ea_28464cuda3std3__45__cpo4cendE,@object
	.size		_ZN39_INTERNAL_6a2c4342_4_k_cu_efdcd4ea_28464cuda3std3__45__cpo4cendE,(_ZN39_INTERNAL_6a2c4342_4_k_cu_efdcd4ea_28464cuda3std6ranges3__45__cpo4swapE - _ZN39_INTERNAL_6a2c4342_4_k_cu_efdcd4ea_28464cuda3std3__45__cpo4cendE)
_ZN39_INTERNAL_6a2c4342_4_k_cu_efdcd4ea_28464cuda3std3__45__cpo4cendE:
	.zero		1
	.type		_ZN39_INTERNAL_6a2c4342_4_k_cu_efdcd4ea_28464cuda3std6ranges3__45__cpo4swapE,@object
	.size		_ZN39_INTERNAL_6a2c4342_4_k_cu_efdcd4ea_28464cuda3std6ranges3__45__cpo4swapE,(.L_8 - _ZN39_INTERNAL_6a2c4342_4_k_cu_efdcd4ea_28464cuda3std6ranges3__45__cpo4swapE)
_ZN39_INTERNAL_6a2c4342_4_k_cu_efdcd4ea_28464cuda3std6ranges3__45__cpo4swapE:
	.zero		1
.L_8:


//--------------------- .nv.constant0._ZN7cutlass13device_kernelINS_4gemm6kernel13GemmUniversalIN4cute5tupleIJiiiiEEENS1_10collective13CollectiveMmaINS1_34MainloopSm90TmaGmmaWarpSpecializedILi3ENS5_IJNS4_1CILi1EEESB_SB_EEENS1_32KernelTmaWarpSpecializedPingpongEEENS5_IJNSA_ILi64EEESF_NSA_ILi128EEEEEENS_10bfloat16_tENS5_IJlSB_lEEESI_SJ_NS4_8TiledMMAINS4_8MMA_AtomIJNS4_4SM904GMMA27MMA_64x64x16_F32BF16BF16_SSILNSN_5MajorE0ELSP_0ELNSN_7ScaleInE1ELSQ_1EEEEEENS4_6LayoutISC_NS5_IJNSA_ILi0EEESU_SU_EEEEENS5_IJNS4_10UnderscoreESX_SX_EEEEENS4_13SM90_TMA_LOADENS4_14ComposedLayoutINS4_7SwizzleILi3ELi4ELi3EEENS4_18smem_ptr_flag_bitsILi16EEENST_INS5_IJNSA_ILi8EEESF_EEENS5_IJSF_SB_EEEEEEEvNS4_8identityES10_S1A_vS1B_EENS_8epilogue10collective6detail29Sm90TmaWarpSpecializedAdapterINS1E_15DefaultEpilogueISI_SJ_SJ_NS1D_6thread17LinearCombinationISI_Li1EffLNS1I_9ScaleType4KindE0ELNS_15FloatRoundStyleE2ESI_EENS1_15EpilogueDefaultEEEEEvvEEEEvNT_6ParamsE --------------------------
	.section	.nv.constant0._ZN7cutlass13device_kernelINS_4gemm6kernel13GemmUniversalIN4cute5tupleIJiiiiEEENS1_10collective13CollectiveMmaINS1_34MainloopSm90TmaGmmaWarpSpecializedILi3ENS5_IJNS4_1CILi1EEESB_SB_EEENS1_32KernelTmaWarpSpecializedPingpongEEENS5_IJNSA_ILi64EEESF_NSA_ILi128EEEEEENS_10bfloat16_tENS5_IJlSB_lEEESI_SJ_NS4_8TiledMMAINS4_8MMA_AtomIJNS4_4SM904GMMA27MMA_64x64x16_F32BF16BF16_SSILNSN_5MajorE0ELSP_0ELNSN_7ScaleInE1ELSQ_1EEEEEENS4_6LayoutISC_NS5_IJNSA_ILi0EEESU_SU_EEEEENS5_IJNS4_10UnderscoreESX_SX_EEEEENS4_13SM90_TMA_LOADENS4_14ComposedLayoutINS4_7SwizzleILi3ELi4ELi3EEENS4_18smem_ptr_flag_bitsILi16EEENST_INS5_IJNSA_ILi8EEESF_EEENS5_IJSF_SB_EEEEEEEvNS4_8identityES10_S1A_vS1B_EENS_8epilogue10collective6detail29Sm90TmaWarpSpecializedAdapterINS1E_15DefaultEpilogueISI_SJ_SJ_NS1D_6thread17LinearCombinationISI_Li1EffLNS1I_9ScaleType4KindE0ELNS_15FloatRoundStyleE2ESI_EENS1_15EpilogueDefaultEEEEEvvEEEEvNT_6ParamsE,"a",@progbits
	.sectionflags	@""
	.align	4
.nv.constant0._ZN7cutlass13device_kernelINS_4gemm6kernel13GemmUniversalIN4cute5tupleIJiiiiEEENS1_10collective13CollectiveMmaINS1_34MainloopSm90TmaGmmaWarpSpecializedILi3ENS5_IJNS4_1CILi1EEESB_SB_EEENS1_32KernelTmaWarpSpecializedPingpongEEENS5_IJNSA_ILi64EEESF_NSA_ILi128EEEEEENS_10bfloat16_tENS5_IJlSB_lEEESI_SJ_NS4_8TiledMMAINS4_8MMA_AtomIJNS4_4SM904GMMA27MMA_64x64x16_F32BF16BF16_SSILNSN_5MajorE0ELSP_0ELNSN_7ScaleInE1ELSQ_1EEEEEENS4_6LayoutISC_NS5_IJNSA_ILi0EEESU_SU_EEEEENS5_IJNS4_10UnderscoreESX_SX_EEEEENS4_13SM90_TMA_LOADENS4_14ComposedLayoutINS4_7SwizzleILi3ELi4ELi3EEENS4_18smem_ptr_flag_bitsILi16EEENST_INS5_IJNSA_ILi8EEESF_EEENS5_IJSF_SB_EEEEEEEvNS4_8identityES10_S1A_vS1B_EENS_8epilogue10collective6detail29Sm90TmaWarpSpecializedAdapterINS1E_15DefaultEpilogueISI_SJ_SJ_NS1D_6thread17LinearCombinationISI_Li1EffLNS1I_9ScaleType4KindE0ELNS_15FloatRoundStyleE2ESI_EENS1_15EpilogueDefaultEEEEEvvEEEEvNT_6ParamsE:
	.zero		1664


//--------------------- SYMBOLS --------------------------

	.type		.nv.reservedSmem.offset0,@object
	.size		.nv.reservedSmem.offset0,0x4
	.type		__assertfail,@function
